	.target	sm_90a

	.elftype	@"ET_EXEC"


//--------------------- .note.nv.tkinfo           --------------------------
	.section	.note.nv.tkinfo,"",@"SHT_NOTE"
	.sectionflags	@"SHF_NOTE_NV_TKINFO"
	.tkinfo
        /*0018*/ 	.word	0x00000002
        /*0030*/ 	.string	""
        /*0030*/ 	.string	"ptxas"
        /*0030*/ 	.string	"Cuda compilation tools, release 13.0, V13.0.88"
        /*0030*/ 	.string	"Build cuda_13.0.r13.0/compiler.36424714_0"
        /*0030*/ 	.string	"-arch sm_90a -m 64 "



//--------------------- .note.nv.cuinfo           --------------------------
	.section	.note.nv.cuinfo,"",@"SHT_NOTE"
	.sectionflags	@"SHF_NOTE_NV_CUINFO"
        /*0018*/ 	.short	0x0002
        /*001a*/ 	.short	0x005a
        /*001c*/ 	.short	0x0082
	.zero		2


//--------------------- .nv.info                  --------------------------
	.section	.nv.info,"",@"SHT_CUDA_INFO"
	.align	4


	//----- nvinfo : EIATTR_REGCOUNT
	.align		4
        /*0000*/ 	.byte	0x04, 0x2f
        /*0002*/ 	.short	(.L_12 - .L_11)
	.align		4
.L_11:
        /*0004*/ 	.word	index@(_ZN7cutlass13device_kernelINS_4gemm6kernel13GemmUniversalIN4cute5tupleIJiiiiEEENS1_10collective13CollectiveMmaINS1_37MainloopSm90TmaGmmaWarpSpecializedFP8ILi3ENS5_IJNS4_1CILi1EEENSA_ILi2EEESB_EEENS1_35KernelTmaWarpSpecializedCooperativeEEENS5_IJNSA_ILi128EEESG_SG_EEENS_12float_e5m2_tENS5_IJlSB_lEEESI_SJ_NS4_8TiledMMAINS4_8MMA_AtomIJNS4_4SM904GMMA31MMA_64x128x32_F32E5M2E5M2_SS_TNILNSN_7ScaleInE1ELSP_1EEEEEENS4_6LayoutINS5_IJSC_SB_SB_EEENS5_IJSB_NSA_ILi0EEESU_EEEEENS5_IJNS4_10UnderscoreESX_SX_EEEEENS4_23SM90_TMA_LOAD_MULTICASTENS4_14ComposedLayoutINS4_7SwizzleILi3ELi4ELi3EEENS4_18smem_ptr_flag_bitsILi8EEENSS_INS5_IJNSA_ILi8EEESG_EEENS5_IJSG_SB_EEEEEEEvNS4_8identityENS4_13SM90_TMA_LOADES1A_vS1B_EENS_8epilogue10collective6detail29Sm90TmaWarpSpecializedAdapterINS1F_15DefaultEpilogueISI_SJ_SJ_NS1E_6thread17LinearCombinationISI_Li1EffLNS1J_9ScaleType4KindE0ELNS_15FloatRoundStyleE2ESI_EENS1_15EpilogueDefaultEEEEEvvEEEEvNT_6ParamsE)
        /*0008*/ 	.word	0x000000a8


	//----- nvinfo : EIATTR_FRAME_SIZE
	.align		4
.L_12:
        /*000c*/ 	.byte	0x04, 0x11
        /*000e*/ 	.short	(.L_14 - .L_13)
	.align		4
.L_13:
        /*0010*/ 	.word	index@(_ZN7cutlass13device_kernelINS_4gemm6kernel13GemmUniversalIN4cute5tupleIJiiiiEEENS1_10collective13CollectiveMmaINS1_37MainloopSm90TmaGmmaWarpSpecializedFP8ILi3ENS5_IJNS4_1CILi1EEENSA_ILi2EEESB_EEENS1_35KernelTmaWarpSpecializedCooperativeEEENS5_IJNSA_ILi128EEESG_SG_EEENS_12float_e5m2_tENS5_IJlSB_lEEESI_SJ_NS4_8TiledMMAINS4_8MMA_AtomIJNS4_4SM904GMMA31MMA_64x128x32_F32E5M2E5M2_SS_TNILNSN_7ScaleInE1ELSP_1EEEEEENS4_6LayoutINS5_IJSC_SB_SB_EEENS5_IJSB_NSA_ILi0EEESU_EEEEENS5_IJNS4_10UnderscoreESX_SX_EEEEENS4_23SM90_TMA_LOAD_MULTICASTENS4_14ComposedLayoutINS4_7SwizzleILi3ELi4ELi3EEENS4_18smem_ptr_flag_bitsILi8EEENSS_INS5_IJNSA_ILi8EEESG_EEENS5_IJSG_SB_EEEEEEEvNS4_8identityENS4_13SM90_TMA_LOADES1A_vS1B_EENS_8epilogue10collective6detail29Sm90TmaWarpSpecializedAdapterINS1F_15DefaultEpilogueISI_SJ_SJ_NS1E_6thread17LinearCombinationISI_Li1EffLNS1J_9ScaleType4KindE0ELNS_15FloatRoundStyleE2ESI_EENS1_15EpilogueDefaultEEEEEvvEEEEvNT_6ParamsE)
        /*0014*/ 	.word	0x00000000


	//----- nvinfo : EIATTR_MIN_STACK_SIZE
	.align		4
.L_14:
        /*0018*/ 	.byte	0x04, 0x12
        /*001a*/ 	.short	(.L_16 - .L_15)
	.align		4
.L_15:
        /*001c*/ 	.word	index@(_ZN7cutlass13device_kernelINS_4gemm6kernel13GemmUniversalIN4cute5tupleIJiiiiEEENS1_10collective13CollectiveMmaINS1_37MainloopSm90TmaGmmaWarpSpecializedFP8ILi3ENS5_IJNS4_1CILi1EEENSA_ILi2EEESB_EEENS1_35KernelTmaWarpSpecializedCooperativeEEENS5_IJNSA_ILi128EEESG_SG_EEENS_12float_e5m2_tENS5_IJlSB_lEEESI_SJ_NS4_8TiledMMAINS4_8MMA_AtomIJNS4_4SM904GMMA31MMA_64x128x32_F32E5M2E5M2_SS_TNILNSN_7ScaleInE1ELSP_1EEEEEENS4_6LayoutINS5_IJSC_SB_SB_EEENS5_IJSB_NSA_ILi0EEESU_EEEEENS5_IJNS4_10UnderscoreESX_SX_EEEEENS4_23SM90_TMA_LOAD_MULTICASTENS4_14ComposedLayoutINS4_7SwizzleILi3ELi4ELi3EEENS4_18smem_ptr_flag_bitsILi8EEENSS_INS5_IJNSA_ILi8EEESG_EEENS5_IJSG_SB_EEEEEEEvNS4_8identityENS4_13SM90_TMA_LOADES1A_vS1B_EENS_8epilogue10collective6detail29Sm90TmaWarpSpecializedAdapterINS1F_15DefaultEpilogueISI_SJ_SJ_NS1E_6thread17LinearCombinationISI_Li1EffLNS1J_9ScaleType4KindE0ELNS_15FloatRoundStyleE2ESI_EENS1_15EpilogueDefaultEEEEEvvEEEEvNT_6ParamsE)
        /*0020*/ 	.word	0x00000000
.L_16:


//--------------------- .nv.compat                --------------------------
	.section	.nv.compat,"",@"SHT_CUDA_COMPAT_INFO"
	.align	4
        /*0000*/ 	.byte	0x02, 0x09, 0x01, 0x00, 0x02, 0x02, 0x04, 0x00, 0x02, 0x05, 0x05, 0x00, 0x03, 0x07, 0x01, 0x01
        /*0010*/ 	.byte	0x02, 0x03, 0x01, 0x00, 0x02, 0x06, 0x01, 0x00, 0x04, 0x0b, 0x08, 0x00, 0x00, 0x00, 0x00, 0x00
        /*0020*/ 	.byte	0x00, 0x00, 0x00, 0x00


//--------------------- .nv.info._ZN7cutlass13device_kernelINS_4gemm6kernel13GemmUniversalIN4cute5tupleIJiiiiEEENS1_10collective13CollectiveMmaINS1_37MainloopSm90TmaGmmaWarpSpecializedFP8ILi3ENS5_IJNS4_1CILi1EEENSA_ILi2EEESB_EEENS1_35KernelTmaWarpSpecializedCooperativeEEENS5_IJNSA_ILi128EEESG_SG_EEENS_12float_e5m2_tENS5_IJlSB_lEEESI_SJ_NS4_8TiledMMAINS4_8MMA_AtomIJNS4_4SM904GMMA31MMA_64x128x32_F32E5M2E5M2_SS_TNILNSN_7ScaleInE1ELSP_1EEEEEENS4_6LayoutINS5_IJSC_SB_SB_EEENS5_IJSB_NSA_ILi0EEESU_EEEEENS5_IJNS4_10UnderscoreESX_SX_EEEEENS4_23SM90_TMA_LOAD_MULTICASTENS4_14ComposedLayoutINS4_7SwizzleILi3ELi4ELi3EEENS4_18smem_ptr_flag_bitsILi8EEENSS_INS5_IJNSA_ILi8EEESG_EEENS5_IJSG_SB_EEEEEEEvNS4_8identityENS4_13SM90_TMA_LOADES1A_vS1B_EENS_8epilogue10collective6detail29Sm90TmaWarpSpecializedAdapterINS1F_15DefaultEpilogueISI_SJ_SJ_NS1E_6thread17LinearCombinationISI_Li1EffLNS1J_9ScaleType4KindE0ELNS_15FloatRoundStyleE2ESI_EENS1_15EpilogueDefaultEEEEEvvEEEEvNT_6ParamsE --------------------------
	.section	.nv.info._ZN7cutlass13device_kernelINS_4gemm6kernel13GemmUniversalIN4cute5tupleIJiiiiEEENS1_10collective13CollectiveMmaINS1_37MainloopSm90TmaGmmaWarpSpecializedFP8ILi3ENS5_IJNS4_1CILi1EEENSA_ILi2EEESB_EEENS1_35KernelTmaWarpSpecializedCooperativeEEENS5_IJNSA_ILi128EEESG_SG_EEENS_12float_e5m2_tENS5_IJlSB_lEEESI_SJ_NS4_8TiledMMAINS4_8MMA_AtomIJNS4_4SM904GMMA31MMA_64x128x32_F32E5M2E5M2_SS_TNILNSN_7ScaleInE1ELSP_1EEEEEENS4_6LayoutINS5_IJSC_SB_SB_EEENS5_IJSB_NSA_ILi0EEESU_EEEEENS5_IJNS4_10UnderscoreESX_SX_EEEEENS4_23SM90_TMA_LOAD_MULTICASTENS4_14ComposedLayoutINS4_7SwizzleILi3ELi4ELi3EEENS4_18smem_ptr_flag_bitsILi8EEENSS_INS5_IJNSA_ILi8EEESG_EEENS5_IJSG_SB_EEEEEEEvNS4_8identityENS4_13SM90_TMA_LOADES1A_vS1B_EENS_8epilogue10collective6detail29Sm90TmaWarpSpecializedAdapterINS1F_15DefaultEpilogueISI_SJ_SJ_NS1E_6thread17LinearCombinationISI_Li1EffLNS1J_9ScaleType4KindE0ELNS_15FloatRoundStyleE2ESI_EENS1_15EpilogueDefaultEEEEEvvEEEEvNT_6ParamsE,"",@"SHT_CUDA_INFO"
	.sectionflags	@""
	.align	4


	//----- nvinfo : EIATTR_CUDA_API_VERSION
	.align		4
        /*0000*/ 	.byte	0x04, 0x37
        /*0002*/ 	.short	(.L_18 - .L_17)
.L_17:
        /*0004*/ 	.word	0x00000082


	//----- nvinfo : EIATTR_KPARAM_INFO
	.align		4
.L_18:
        /*0008*/ 	.byte	0x04, 0x17
        /*000a*/ 	.short	(.L_20 - .L_19)
.L_19:
        /*000c*/ 	.word	0x00000000
        /*0010*/ 	.short	0x0000
        /*0012*/ 	.short	0x0070
        /*0014*/ 	.byte	0x00, 0xf0, 0x01, 0x10


	//----- nvinfo : EIATTR_SPARSE_MMA_MASK
	.align		4
.L_20:
        /*0018*/ 	.byte	0x03, 0x50
        /*001a*/ 	.short	0x0000


	//----- nvinfo : EIATTR_MAXREG_COUNT
	.align		4
        /*001c*/ 	.byte	0x03, 0x1b
        /*001e*/ 	.short	0x00a8


	//----- nvinfo : EIATTR_NUM_BARRIERS
	.align		4
        /*0020*/ 	.byte	0x02, 0x4c
        /*0022*/ 	.byte	0x01
	.zero		1


	//----- nvinfo : EIATTR_MERCURY_ISA_VERSION
	.align		4
        /*0024*/ 	.byte	0x03, 0x5f
        /*0026*/ 	.short	0x0101


	//----- nvinfo : EIATTR_INT_WARP_WIDE_INSTR_OFFSETS
	.align		4
        /*0028*/ 	.byte	0x04, 0x31
        /*002a*/ 	.short	(.L_22 - .L_21)


	//   ....[0]....
.L_21:
        /*002c*/ 	.word	0x00000420


	//   ....[1]....
        /*0030*/ 	.word	0x00000440


	//   ....[2]....
        /*0034*/ 	.word	0x00000610


	//----- nvinfo : EIATTR_COOP_GROUP_MASK_REGIDS
	.align		4
.L_22:
        /*0038*/ 	.byte	0x04, 0x29
        /*003a*/ 	.short	(.L_24 - .L_23)


	//   ....[0]....
.L_23:
        /*003c*/ 	.word	0xffffffff


	//   ....[1]....
        /*0040*/ 	.word	0xffffffff


	//   ....[2]....
        /*0044*/ 	.word	0xffffffff


	//   ....[3]....
        /*0048*/ 	.word	0xffffffff


	//   ....[4]....
        /*004c*/ 	.word	0xffffffff


	//   ....[5]....
        /*0050*/ 	.word	0xffffffff


	//----- nvinfo : EIATTR_COOP_GROUP_INSTR_OFFSETS
	.align		4
.L_24:
        /*0054*/ 	.byte	0x04, 0x28
        /*0056*/ 	.short	(.L_26 - .L_25)


	//   ....[0]....
.L_25:
        /*0058*/ 	.word	0x00000060


	//   ....[1]....
        /*005c*/ 	.word	0x00000070


	//   ....[2]....
        /*0060*/ 	.word	0x00000130


	//   ....[3]....
        /*0064*/ 	.word	0x000002a0


	//   ....[4]....
        /*0068*/ 	.word	0x00000750


	//   ....[5]....
        /*006c*/ 	.word	0x000011d0


	//----- nvinfo : EIATTR_REG_RECONFIG
	.align		4
.L_26:
        /*0070*/ 	.byte	0x01, 0x54
	.zero		2


	//----- nvinfo : EIATTR_MBARRIER_INSTR_OFFSETS
	.align		4
        /*0074*/ 	.byte	0x04, 0x39
        /*0076*/ 	.short	(.L_28 - .L_27)


	//   ....[0]....
.L_27:
        /*0078*/ 	.word	0x00000230
        /*007c*/ 	.word	0x000000ff
        /*0080*/ 	.word	0x00000000
        /*0084*/ 	.short	0x0100
        /*0086*/ 	.byte	0x08
	.zero		1


	//   ....[1]....
        /*0088*/ 	.word	0x00000240
        /*008c*/ 	.word	0x000000ff
        /*0090*/ 	.word	0x00000018
        /*0094*/ 	.short	0x0100
        /*0096*/ 	.byte	0x08
	.zero		1


	//   ....[2]....
        /*0098*/ 	.word	0x00000250
        /*009c*/ 	.word	0x000000ff
        /*00a0*/ 	.word	0x00000008
        /*00a4*/ 	.short	0x0100
        /*00a6*/ 	.byte	0x08
	.zero		1


	//   ....[3]....
        /*00a8*/ 	.word	0x00000260
        /*00ac*/ 	.word	0x000000ff
        /*00b0*/ 	.word	0x00000020
        /*00b4*/ 	.short	0x0100
        /*00b6*/ 	.byte	0x08
	.zero		1


	//   ....[4]....
        /*00b8*/ 	.word	0x00000270
        /*00bc*/ 	.word	0x000000ff
        /*00c0*/ 	.word	0x00000010
        /*00c4*/ 	.short	0x0100
        /*00c6*/ 	.byte	0x08
	.zero		1


	//   ....[5]....
        /*00c8*/ 	.word	0x00000280
        /*00cc*/ 	.word	0x000000ff
        /*00d0*/ 	.word	0x00000028
        /*00d4*/ 	.short	0x0100
        /*00d6*/ 	.byte	0x08
	.zero		1


	//   ....[6]....
        /*00d8*/ 	.word	0x000006b0
        /*00dc*/ 	.word	0x000000ff
        /*00e0*/ 	.word	0x00000040
        /*00e4*/ 	.short	0x0100
        /*00e6*/ 	.byte	0x06
	.zero		1


	//   ....[7]....
        /*00e8*/ 	.word	0x00000700
        /*00ec*/ 	.word	0x000000ff
        /*00f0*/ 	.word	0x00000048
        /*00f4*/ 	.short	0x0100
        /*00f6*/ 	.byte	0x06
	.zero		1


	//   ....[8]....
        /*00f8*/ 	.word	0x000016f0
        /*00fc*/ 	.word	0x000000ff
        /*0100*/ 	.word	0x00000000
        /*0104*/ 	.short	0x010a
        /*0106*/ 	.byte	0x06
	.zero		1


	//   ....[9]....
        /*0108*/ 	.word	0x00001730
        /*010c*/ 	.word	0x000000ff
        /*0110*/ 	.word	0x00000000
        /*0114*/ 	.short	0x010a
        /*0116*/ 	.byte	0x06
	.zero		1


	//   ....[10]....
        /*0118*/ 	.word	0x00002110
        /*011c*/ 	.word	0x000000ff
        /*0120*/ 	.word	0x00000000
        /*0124*/ 	.short	0x010a
        /*0126*/ 	.byte	0x0c
	.zero		1


	//   ....[11]....
        /*0128*/ 	.word	0x00002150
        /*012c*/ 	.word	0x000000ff
        /*0130*/ 	.word	0x00000000
        /*0134*/ 	.short	0x010a
        /*0136*/ 	.byte	0x0c
	.zero		1


	//   ....[12]....
        /*0138*/ 	.word	0x00002840
        /*013c*/ 	.word	0x0000008e
        /*0140*/ 	.word	0x00000000
        /*0144*/ 	.short	0x0101
        /*0146*/ 	.byte	0x3f
	.zero		1


	//   ....[13]....
        /*0148*/ 	.word	0x00002ec0
        /*014c*/ 	.word	0x0000000b
        /*0150*/ 	.word	0x00000000
        /*0154*/ 	.short	0x0101
        /*0156*/ 	.byte	0x3f
	.zero		1


	//   ....[14]....
        /*0158*/ 	.word	0x000087b0
        /*015c*/ 	.word	0x00000016
        /*0160*/ 	.word	0x00000018
        /*0164*/ 	.short	0x010a
        /*0166*/ 	.byte	0x3f
	.zero		1


	//   ....[15]....
        /*0168*/ 	.word	0x00008b20
        /*016c*/ 	.word	0x00000008
        /*0170*/ 	.word	0x00000048
        /*0174*/ 	.short	0x0101
        /*0176*/ 	.byte	0x3f
	.zero		1


	//   ....[16]....
        /*0178*/ 	.word	0x00009240
        /*017c*/ 	.word	0x00000004
        /*0180*/ 	.word	0x00000000
        /*0184*/ 	.short	0x010a
        /*0186*/ 	.byte	0x3f
	.zero		1


	//   ....[17]....
        /*0188*/ 	.word	0x000092c0
        /*018c*/ 	.word	0x00000006
        /*0190*/ 	.word	0x00000000
        /*0194*/ 	.short	0x010a
        /*0196*/ 	.byte	0x3f
	.zero		1


	//   ....[18]....
        /*0198*/ 	.word	0x00009350
        /*019c*/ 	.word	0x00000003
        /*01a0*/ 	.word	0x00000000
        /*01a4*/ 	.short	0x010a
        /*01a6*/ 	.byte	0x3f
	.zero		1


	//   ....[19]....
        /*01a8*/ 	.word	0x000093c0
        /*01ac*/ 	.word	0x0000000c
        /*01b0*/ 	.word	0x00000000
        /*01b4*/ 	.short	0x010a
        /*01b6*/ 	.byte	0x3f
	.zero		1


	//   ....[20]....
        /*01b8*/ 	.word	0x00009420
        /*01bc*/ 	.word	0x0000008e
        /*01c0*/ 	.word	0x00000000
        /*01c4*/ 	.short	0x010a
        /*01c6*/ 	.byte	0x3f
	.zero		1


	//   ....[21]....
        /*01c8*/ 	.word	0x000094f0
        /*01cc*/ 	.word	0x00000016
        /*01d0*/ 	.word	0x00000018
        /*01d4*/ 	.short	0x010a
        /*01d6*/ 	.byte	0x3f
	.zero		1


	//   ....[22]....
        /*01d8*/ 	.word	0x000095c0
        /*01dc*/ 	.word	0x00000004
        /*01e0*/ 	.word	0x00000000
        /*01e4*/ 	.short	0x010a
        /*01e6*/ 	.byte	0x3f
	.zero		1


	//   ....[23]....
        /*01e8*/ 	.word	0x00009610
        /*01ec*/ 	.word	0x00000006
        /*01f0*/ 	.word	0x00000000
        /*01f4*/ 	.short	0x010a
        /*01f6*/ 	.byte	0x3f
	.zero		1


	//----- nvinfo : EIATTR_NUM_MBARRIERS
	.align		4
.L_28:
        /*01f8*/ 	.byte	0x03, 0x38
        /*01fa*/ 	.short	0x0008


	//----- nvinfo : EIATTR_EXIT_INSTR_OFFSETS
	.align		4
        /*01fc*/ 	.byte	0x04, 0x1c
        /*01fe*/ 	.short	(.L_30 - .L_29)


	//   ....[0]....
.L_29:
        /*0200*/ 	.word	0x000008b0


	//   ....[1]....
        /*0204*/ 	.word	0x000010a0


	//   ....[2]....
        /*0208*/ 	.word	0x00007ed0


	//   ....[3]....
        /*020c*/ 	.word	0x00008430


	//   ....[4]....
        /*0210*/ 	.word	0x000093a0


	//----- nvinfo : EIATTR_MAX_THREADS
	.align		4
.L_30:
        /*0214*/ 	.byte	0x04, 0x05
        /*0216*/ 	.short	(.L_32 - .L_31)
.L_31:
        /*0218*/ 	.word	0x00000180
        /*021c*/ 	.word	0x00000001
        /*0220*/ 	.word	0x00000001


	//----- nvinfo : EIATTR_CRS_STACK_SIZE
	.align		4
.L_32:
        /*0224*/ 	.byte	0x04, 0x1e
        /*0226*/ 	.short	(.L_34 - .L_33)
.L_33:
        /*0228*/ 	.word	0x00000000


	//----- nvinfo : EIATTR_CBANK_PARAM_SIZE
	.align		4
.L_34:
        /*022c*/ 	.byte	0x03, 0x19
        /*022e*/ 	.short	0x0470


	//----- nvinfo : EIATTR_PARAM_CBANK
	.align		4
        /*0230*/ 	.byte	0x04, 0x0a
        /*0232*/ 	.short	(.L_36 - .L_35)
	.align		4
.L_35:
        /*0234*/ 	.word	index@(.nv.constant0._ZN7cutlass13device_kernelINS_4gemm6kernel13GemmUniversalIN4cute5tupleIJiiiiEEENS1_10collective13CollectiveMmaINS1_37MainloopSm90TmaGmmaWarpSpecializedFP8ILi3ENS5_IJNS4_1CILi1EEENSA_ILi2EEESB_EEENS1_35KernelTmaWarpSpecializedCooperativeEEENS5_IJNSA_ILi128EEESG_SG_EEENS_12float_e5m2_tENS5_IJlSB_lEEESI_SJ_NS4_8TiledMMAINS4_8MMA_AtomIJNS4_4SM904GMMA31MMA_64x128x32_F32E5M2E5M2_SS_TNILNSN_7ScaleInE1ELSP_1EEEEEENS4_6LayoutINS5_IJSC_SB_SB_EEENS5_IJSB_NSA_ILi0EEESU_EEEEENS5_IJNS4_10UnderscoreESX_SX_EEEEENS4_23SM90_TMA_LOAD_MULTICASTENS4_14ComposedLayoutINS4_7SwizzleILi3ELi4ELi3EEENS4_18smem_ptr_flag_bitsILi8EEENSS_INS5_IJNSA_ILi8EEESG_EEENS5_IJSG_SB_EEEEEEEvNS4_8identityENS4_13SM90_TMA_LOADES1A_vS1B_EENS_8epilogue10collective6detail29Sm90TmaWarpSpecializedAdapterINS1F_15DefaultEpilogueISI_SJ_SJ_NS1E_6thread17LinearCombinationISI_Li1EffLNS1J_9ScaleType4KindE0ELNS_15FloatRoundStyleE2ESI_EENS1_15EpilogueDefaultEEEEEvvEEEEvNT_6ParamsE)
        /*0238*/ 	.short	0x0210
        /*023a*/ 	.short	0x0470


	//----- nvinfo : EIATTR_SW_WAR
	.align		4
.L_36:
        /*023c*/ 	.byte	0x04, 0x36
        /*023e*/ 	.short	(.L_38 - .L_37)
.L_37:
        /*0240*/ 	.word	0x00000008
.L_38:


//--------------------- .nv.callgraph             --------------------------
	.section	.nv.callgraph,"",@"SHT_CUDA_CALLGRAPH"
	.align	4
	.sectionentsize	8
	.align		4
        /*0000*/ 	.word	0x00000000
	.align		4
        /*0004*/ 	.word	0xffffffff
	.align		4
        /*0008*/ 	.word	0x00000000
	.align		4
        /*000c*/ 	.word	0xfffffffe
	.align		4
        /*0010*/ 	.word	0x00000000
	.align		4
        /*0014*/ 	.word	0xfffffffd
	.align		4
        /*0018*/ 	.word	0x00000000
	.align		4
        /*001c*/ 	.word	0xfffffffc


//--------------------- .nv.constant4             --------------------------
	.section	.nv.constant4,"a",@progbits
	.align	8
	.align		8
.nv.constant4:
        /*0000*/ 	.dword	_ZN39_INTERNAL_11b057c7_4_k_cu_95501421_44544cuda3std3__45__cpo5beginE
	.align		8
        /*0008*/ 	.dword	_ZN39_INTERNAL_11b057c7_4_k_cu_95501421_44544cuda3std3__45__cpo3endE
	.align		8
        /*0010*/ 	.dword	_ZN39_INTERNAL_11b057c7_4_k_cu_95501421_44544cuda3std3__45__cpo6cbeginE
	.align		8
        /*0018*/ 	.dword	_ZN39_INTERNAL_11b057c7_4_k_cu_95501421_44544cuda3std3__45__cpo4cendE
	.align		8
        /*0020*/ 	.dword	_ZN39_INTERNAL_11b057c7_4_k_cu_95501421_44544cuda3std3__441_GLOBAL__N__11b057c7_4_k_cu_95501421_44546ignoreE
	.align		8
        /*0028*/ 	.dword	_ZN39_INTERNAL_11b057c7_4_k_cu_95501421_44544cuda3std3__419piecewise_constructE
	.align		8
        /*0030*/ 	.dword	_ZN39_INTERNAL_11b057c7_4_k_cu_95501421_44544cuda3std3__48in_placeE
	.align		8
        /*0038*/ 	.dword	_ZN39_INTERNAL_11b057c7_4_k_cu_95501421_44544cuda3std6ranges3__45__cpo4swapE
	.align		8
        /*0040*/ 	.dword	_ZN39_INTERNAL_11b057c7_4_k_cu_95501421_44544cuda3std6ranges3__45__cpo9iter_moveE
	.align		8
        /*0048*/ 	.dword	_ZN39_INTERNAL_11b057c7_4_k_cu_95501421_44544cute7productE
	.align		8
        /*0050*/ 	.dword	_ZN39_INTERNAL_11b057c7_4_k_cu_95501421_44544cute1_E


//--------------------- .text._ZN7cutlass13device_kernelINS_4gemm6kernel13GemmUniversalIN4cute5tupleIJiiiiEEENS1_10collective13CollectiveMmaINS1_37MainloopSm90TmaGmmaWarpSpecializedFP8ILi3ENS5_IJNS4_1CILi1EEENSA_ILi2EEESB_EEENS1_35KernelTmaWarpSpecializedCooperativeEEENS5_IJNSA_ILi128EEESG_SG_EEENS_12float_e5m2_tENS5_IJlSB_lEEESI_SJ_NS4_8TiledMMAINS4_8MMA_AtomIJNS4_4SM904GMMA31MMA_64x128x32_F32E5M2E5M2_SS_TNILNSN_7ScaleInE1ELSP_1EEEEEENS4_6LayoutINS5_IJSC_SB_SB_EEENS5_IJSB_NSA_ILi0EEESU_EEEEENS5_IJNS4_10UnderscoreESX_SX_EEEEENS4_23SM90_TMA_LOAD_MULTICASTENS4_14ComposedLayoutINS4_7SwizzleILi3ELi4ELi3EEENS4_18smem_ptr_flag_bitsILi8EEENSS_INS5_IJNSA_ILi8EEESG_EEENS5_IJSG_SB_EEEEEEEvNS4_8identityENS4_13SM90_TMA_LOADES1A_vS1B_EENS_8epilogue10collective6detail29Sm90TmaWarpSpecializedAdapterINS1F_15DefaultEpilogueISI_SJ_SJ_NS1E_6thread17LinearCombinationISI_Li1EffLNS1J_9ScaleType4KindE0ELNS_15FloatRoundStyleE2ESI_EENS1_15EpilogueDefaultEEEEEvvEEEEvNT_6ParamsE --------------------------
	.section	.text._ZN7cutlass13device_kernelINS_4gemm6kernel13GemmUniversalIN4cute5tupleIJiiiiEEENS1_10collective13CollectiveMmaINS1_37MainloopSm90TmaGmmaWarpSpecializedFP8ILi3ENS5_IJNS4_1CILi1EEENSA_ILi2EEESB_EEENS1_35KernelTmaWarpSpecializedCooperativeEEENS5_IJNSA_ILi128EEESG_SG_EEENS_12float_e5m2_tENS5_IJlSB_lEEESI_SJ_NS4_8TiledMMAINS4_8MMA_AtomIJNS4_4SM904GMMA31MMA_64x128x32_F32E5M2E5M2_SS_TNILNSN_7ScaleInE1ELSP_1EEEEEENS4_6LayoutINS5_IJSC_SB_SB_EEENS5_IJSB_NSA_ILi0EEESU_EEEEENS5_IJNS4_10UnderscoreESX_SX_EEEEENS4_23SM90_TMA_LOAD_MULTICASTENS4_14ComposedLayoutINS4_7SwizzleILi3ELi4ELi3EEENS4_18smem_ptr_flag_bitsILi8EEENSS_INS5_IJNSA_ILi8EEESG_EEENS5_IJSG_SB_EEEEEEEvNS4_8identityENS4_13SM90_TMA_LOADES1A_vS1B_EENS_8epilogue10collective6detail29Sm90TmaWarpSpecializedAdapterINS1F_15DefaultEpilogueISI_SJ_SJ_NS1E_6thread17LinearCombinationISI_Li1EffLNS1J_9ScaleType4KindE0ELNS_15FloatRoundStyleE2ESI_EENS1_15EpilogueDefaultEEEEEvvEEEEvNT_6ParamsE,"ax",@progbits
	.align	128
.text._ZN7cutlass13device_kernelINS_4gemm6kernel13GemmUniversalIN4cute5tupleIJiiiiEEENS1_10collective13CollectiveMmaINS1_37MainloopSm90TmaGmmaWarpSpecializedFP8ILi3ENS5_IJNS4_1CILi1EEENSA_ILi2EEESB_EEENS1_35KernelTmaWarpSpecializedCooperativeEEENS5_IJNSA_ILi128EEESG_SG_EEENS_12float_e5m2_tENS5_IJlSB_lEEESI_SJ_NS4_8TiledMMAINS4_8MMA_AtomIJNS4_4SM904GMMA31MMA_64x128x32_F32E5M2E5M2_SS_TNILNSN_7ScaleInE1ELSP_1EEEEEENS4_6LayoutINS5_IJSC_SB_SB_EEENS5_IJSB_NSA_ILi0EEESU_EEEEENS5_IJNS4_10UnderscoreESX_SX_EEEEENS4_23SM90_TMA_LOAD_MULTICASTENS4_14ComposedLayoutINS4_7SwizzleILi3ELi4ELi3EEENS4_18smem_ptr_flag_bitsILi8EEENSS_INS5_IJNSA_ILi8EEESG_EEENS5_IJSG_SB_EEEEEEEvNS4_8identityENS4_13SM90_TMA_LOADES1A_vS1B_EENS_8epilogue10collective6detail29Sm90TmaWarpSpecializedAdapterINS1F_15DefaultEpilogueISI_SJ_SJ_NS1E_6thread17LinearCombinationISI_Li1EffLNS1J_9ScaleType4KindE0ELNS_15FloatRoundStyleE2ESI_EENS1_15EpilogueDefaultEEEEEvvEEEEvNT_6ParamsE:
        .type           _ZN7cutlass13device_kernelINS_4gemm6kernel13GemmUniversalIN4cute5tupleIJiiiiEEENS1_10collective13CollectiveMmaINS1_37MainloopSm90TmaGmmaWarpSpecializedFP8ILi3ENS5_IJNS4_1CILi1EEENSA_ILi2EEESB_EEENS1_35KernelTmaWarpSpecializedCooperativeEEENS5_IJNSA_ILi128EEESG_SG_EEENS_12float_e5m2_tENS5_IJlSB_lEEESI_SJ_NS4_8TiledMMAINS4_8MMA_AtomIJNS4_4SM904GMMA31MMA_64x128x32_F32E5M2E5M2_SS_TNILNSN_7ScaleInE1ELSP_1EEEEEENS4_6LayoutINS5_IJSC_SB_SB_EEENS5_IJSB_NSA_ILi0EEESU_EEEEENS5_IJNS4_10UnderscoreESX_SX_EEEEENS4_23SM90_TMA_LOAD_MULTICASTENS4_14ComposedLayoutINS4_7SwizzleILi3ELi4ELi3EEENS4_18smem_ptr_flag_bitsILi8EEENSS_INS5_IJNSA_ILi8EEESG_EEENS5_IJSG_SB_EEEEEEEvNS4_8identityENS4_13SM90_TMA_LOADES1A_vS1B_EENS_8epilogue10collective6detail29Sm90TmaWarpSpecializedAdapterINS1F_15DefaultEpilogueISI_SJ_SJ_NS1E_6thread17LinearCombinationISI_Li1EffLNS1J_9ScaleType4KindE0ELNS_15FloatRoundStyleE2ESI_EENS1_15EpilogueDefaultEEEEEvvEEEEvNT_6ParamsE,@function
        .size           _ZN7cutlass13device_kernelINS_4gemm6kernel13GemmUniversalIN4cute5tupleIJiiiiEEENS1_10collective13CollectiveMmaINS1_37MainloopSm90TmaGmmaWarpSpecializedFP8ILi3ENS5_IJNS4_1CILi1EEENSA_ILi2EEESB_EEENS1_35KernelTmaWarpSpecializedCooperativeEEENS5_IJNSA_ILi128EEESG_SG_EEENS_12float_e5m2_tENS5_IJlSB_lEEESI_SJ_NS4_8TiledMMAINS4_8MMA_AtomIJNS4_4SM904GMMA31MMA_64x128x32_F32E5M2E5M2_SS_TNILNSN_7ScaleInE1ELSP_1EEEEEENS4_6LayoutINS5_IJSC_SB_SB_EEENS5_IJSB_NSA_ILi0EEESU_EEEEENS5_IJNS4_10UnderscoreESX_SX_EEEEENS4_23SM90_TMA_LOAD_MULTICASTENS4_14ComposedLayoutINS4_7SwizzleILi3ELi4ELi3EEENS4_18smem_ptr_flag_bitsILi8EEENSS_INS5_IJNSA_ILi8EEESG_EEENS5_IJSG_SB_EEEEEEEvNS4_8identityENS4_13SM90_TMA_LOADES1A_vS1B_EENS_8epilogue10collective6detail29Sm90TmaWarpSpecializedAdapterINS1F_15DefaultEpilogueISI_SJ_SJ_NS1E_6thread17LinearCombinationISI_Li1EffLNS1J_9ScaleType4KindE0ELNS_15FloatRoundStyleE2ESI_EENS1_15EpilogueDefaultEEEEEvvEEEEvNT_6ParamsE,(.L_x_204 - _ZN7cutlass13device_kernelINS_4gemm6kernel13GemmUniversalIN4cute5tupleIJiiiiEEENS1_10collective13CollectiveMmaINS1_37MainloopSm90TmaGmmaWarpSpecializedFP8ILi3ENS5_IJNS4_1CILi1EEENSA_ILi2EEESB_EEENS1_35KernelTmaWarpSpecializedCooperativeEEENS5_IJNSA_ILi128EEESG_SG_EEENS_12float_e5m2_tENS5_IJlSB_lEEESI_SJ_NS4_8TiledMMAINS4_8MMA_AtomIJNS4_4SM904GMMA31MMA_64x128x32_F32E5M2E5M2_SS_TNILNSN_7ScaleInE1ELSP_1EEEEEENS4_6LayoutINS5_IJSC_SB_SB_EEENS5_IJSB_NSA_ILi0EEESU_EEEEENS5_IJNS4_10UnderscoreESX_SX_EEEEENS4_23SM90_TMA_LOAD_MULTICASTENS4_14ComposedLayoutINS4_7SwizzleILi3ELi4ELi3EEENS4_18smem_ptr_flag_bitsILi8EEENSS_INS5_IJNSA_ILi8EEESG_EEENS5_IJSG_SB_EEEEEEEvNS4_8identityENS4_13SM90_TMA_LOADES1A_vS1B_EENS_8epilogue10collective6detail29Sm90TmaWarpSpecializedAdapterINS1F_15DefaultEpilogueISI_SJ_SJ_NS1E_6thread17LinearCombinationISI_Li1EffLNS1J_9ScaleType4KindE0ELNS_15FloatRoundStyleE2ESI_EENS1_15EpilogueDefaultEEEEEvvEEEEvNT_6ParamsE)
        .other          _ZN7cutlass13device_kernelINS_4gemm6kernel13GemmUniversalIN4cute5tupleIJiiiiEEENS1_10collective13CollectiveMmaINS1_37MainloopSm90TmaGmmaWarpSpecializedFP8ILi3ENS5_IJNS4_1CILi1EEENSA_ILi2EEESB_EEENS1_35KernelTmaWarpSpecializedCooperativeEEENS5_IJNSA_ILi128EEESG_SG_EEENS_12float_e5m2_tENS5_IJlSB_lEEESI_SJ_NS4_8TiledMMAINS4_8MMA_AtomIJNS4_4SM904GMMA31MMA_64x128x32_F32E5M2E5M2_SS_TNILNSN_7ScaleInE1ELSP_1EEEEEENS4_6LayoutINS5_IJSC_SB_SB_EEENS5_IJSB_NSA_ILi0EEESU_EEEEENS5_IJNS4_10UnderscoreESX_SX_EEEEENS4_23SM90_TMA_LOAD_MULTICASTENS4_14ComposedLayoutINS4_7SwizzleILi3ELi4ELi3EEENS4_18smem_ptr_flag_bitsILi8EEENSS_INS5_IJNSA_ILi8EEESG_EEENS5_IJSG_SB_EEEEEEEvNS4_8identityENS4_13SM90_TMA_LOADES1A_vS1B_EENS_8epilogue10collective6detail29Sm90TmaWarpSpecializedAdapterINS1F_15DefaultEpilogueISI_SJ_SJ_NS1E_6thread17LinearCombinationISI_Li1EffLNS1J_9ScaleType4KindE0ELNS_15FloatRoundStyleE2ESI_EENS1_15EpilogueDefaultEEEEEvvEEEEvNT_6ParamsE,@"STO_CUDA_ENTRY STV_DEFAULT"
_ZN7cutlass13device_kernelINS_4gemm6kernel13GemmUniversalIN4cute5tupleIJiiiiEEENS1_10collective13CollectiveMmaINS1_37MainloopSm90TmaGmmaWarpSpecializedFP8ILi3ENS5_IJNS4_1CILi1EEENSA_ILi2EEESB_EEENS1_35KernelTmaWarpSpecializedCooperativeEEENS5_IJNSA_ILi128EEESG_SG_EEENS_12float_e5m2_tENS5_IJlSB_lEEESI_SJ_NS4_8TiledMMAINS4_8MMA_AtomIJNS4_4SM904GMMA31MMA_64x128x32_F32E5M2E5M2_SS_TNILNSN_7ScaleInE1ELSP_1EEEEEENS4_6LayoutINS5_IJSC_SB_SB_EEENS5_IJSB_NSA_ILi0EEESU_EEEEENS5_IJNS4_10UnderscoreESX_SX_EEEEENS4_23SM90_TMA_LOAD_MULTICASTENS4_14ComposedLayoutINS4_7SwizzleILi3ELi4ELi3EEENS4_18smem_ptr_flag_bitsILi8EEENSS_INS5_IJNSA_ILi8EEESG_EEENS5_IJSG_SB_EEEEEEEvNS4_8identityENS4_13SM90_TMA_LOADES1A_vS1B_EENS_8epilogue10collective6detail29Sm90TmaWarpSpecializedAdapterINS1F_15DefaultEpilogueISI_SJ_SJ_NS1E_6thread17LinearCombinationISI_Li1EffLNS1J_9ScaleType4KindE0ELNS_15FloatRoundStyleE2ESI_EENS1_15EpilogueDefaultEEEEEvvEEEEvNT_6ParamsE:
[----:B------:R-:W-:Y:S01]  /*0000*/  LDC R1, c[0x0][0x28] ;  /* 0x00000a00ff017b82 */ /* 0x000fe20000000800 */
[----:B------:R-:W0:Y:S01]  /*0010*/  S2R R0, SR_TID.X ;  /* 0x0000000000007919 */ /* 0x000e220000002100 */
[----:B------:R-:W-:Y:S01]  /*0020*/  ELECT P0, URZ, PT ;  /* 0x00000000003f782f */ /* 0x000fe20003800000 */
[----:B------:R-:W-:Y:S01]  /*0030*/  BSSY B0, `(.L_x_0) ;  /* 0x000000f000007945 */ /* 0x000fe20003800000 */
[--C-:B0-----:R-:W-:Y:S02]  /*0040*/  SHF.R.U32.HI R2, RZ, 0x5, R0.reuse ;  /* 0x00000005ff027819 */ /* 0x101fe40000011600 */
[----:B------:R-:W-:-:S03]  /*0050*/  SHF.R.U32.HI R3, RZ, 0x7, R0 ;  /* 0x00000007ff037819 */ /* 0x000fc60000011600 */
[----:B------:R-:W0:Y:S04]  /*0060*/  SHFL.IDX PT, R6, R2, RZ, 0x1f ;  /* 0x00001fff02067589 */ /* 0x000e2800000e0000 */
[----:B------:R1:W2:Y:S01]  /*0070*/  SHFL.IDX PT, R4, R3, RZ, 0x1f ;  /* 0x00001fff03047589 */ /* 0x0002a200000e0000 */
[----:B0-----:R-:W-:-:S13]  /*0080*/  ISETP.NE.OR P0, PT, R6, RZ, !P0 ;  /* 0x000000ff0600720c */ /* 0x001fda0004705670 */
[----:B-12---:R-:W-:Y:S05]  /*0090*/  @P0 BRA `(.L_x_1) ;  /* 0x0000000000200947 */ /* 0x006fea0003800000 */
[----:B------:R-:W-:Y:S02]  /*00a0*/  ULDC.64 UR4, c[0x0][0x198] ;  /* 0x0000660000047ab9 */ /* 0x000fe40000000a00 */
[----:B------:R-:W-:Y:S02]  /*00b0*/  UIADD3 UR6, UP0, UR4, 0xf0, URZ ;  /* 0x000000f004067890 */ /* 0x000fe4000ff1e03f */
[----:B------:R-:W-:Y:S02]  /*00c0*/  UIADD3 UR4, UP1, UR4, 0x1f0, URZ ;  /* 0x000001f004047890 */ /* 0x000fe4000ff3e03f */
[----:B------:R-:W-:Y:S02]  /*00d0*/  UIADD3.X UR7, URZ, UR5, URZ, UP0, !UPT ;  /* 0x000000053f077290 */ /* 0x000fe400087fe43f */
[----:B------:R-:W-:-:S07]  /*00e0*/  UIADD3.X UR5, URZ, UR5, URZ, UP1, !UPT ;  /* 0x000000053f057290 */ /* 0x000fce0008ffe43f */
[----:B------:R0:W-:Y:S02]  /*00f0*/  UTMACCTL.PF [UR6] ;  /* 0x00000000060079b9 */ /* 0x0001e40008040000 */
[----:B------:R0:W-:Y:S02]  /*0100*/  UTMACCTL.PF [UR4] ;  /* 0x00000000040079b9 */ /* 0x0001e40008040000 */
[----:B0-----:R-:W-:Y:S01]  /*0110*/  NOP ;  /* 0x0000000000007918 */ /* 0x001fe20000000000 */
.L_x_1:
[----:B------:R-:W-:Y:S05]  /*0120*/  BSYNC B0 ;  /* 0x0000000000007941 */ /* 0x000fea0003800000 */
.L_x_0:
[----:B------:R-:W0:Y:S02]  /*0130*/  SHFL.IDX PT, R3, R2, RZ, 0x1f ;  /* 0x00001fff02037589 */ /* 0x000e2400000e0000 */
[----:B0-----:R-:W-:-:S13]  /*0140*/  ISETP.NE.AND P0, PT, R3, RZ, PT ;  /* 0x000000ff0300720c */ /* 0x001fda0003f05270 */
[----:B------:R-:W-:Y:S05]  /*0150*/  @P0 BRA `(.L_x_2) ;  /* 0x0000000000500947 */ /* 0x000fea0003800000 */
[----:B------:R-:W0:Y:S01]  /*0160*/  S2UR UR8, SR_CgaCtaId ;  /* 0x00000000000879c3 */ /* 0x000e220000008800 */
[----:B------:R-:W-:Y:S01]  /*0170*/  UMOV UR4, 0x400 ;  /* 0x0000040000047882 */ /* 0x000fe20000000000 */
[----:B------:R-:W-:Y:S01]  /*0180*/  UMOV UR5, 0x1 ;  /* 0x0000000100057882 */ /* 0x000fe20000000000 */
[----:B------:R-:W-:Y:S01]  /*0190*/  UMOV UR6, 0x4 ;  /* 0x0000000400067882 */ /* 0x000fe20000000000 */
[----:B------:R-:W-:Y:S01]  /*01a0*/  ELECT P0, URZ, PT ;  /* 0x00000000003f782f */ /* 0x000fe20003800000 */
[----:B------:R-:W-:-:S04]  /*01b0*/  UIADD3 UR6, -UR6, 0x100000, URZ ;  /* 0x0010000006067890 */ /* 0x000fc8000fffe13f */
[----:B------:R-:W-:Y:S02]  /*01c0*/  USHF.L.U32 UR7, UR6, 0xb, URZ ;  /* 0x0000000b06077899 */ /* 0x000fe4000800063f */
[----:B------:R-:W-:Y:S02]  /*01d0*/  USHF.L.U32 UR6, UR6, 0x1, URZ ;  /* 0x0000000106067899 */ /* 0x000fe4000800063f */
[----:B0-----:R-:W-:Y:S02]  /*01e0*/  ULEA UR8, UR8, UR4, 0x18 ;  /* 0x0000000408087291 */ /* 0x001fe4000f8ec03f */
[----:B------:R-:W-:-:S04]  /*01f0*/  UIADD3 UR4, -UR5, 0x100000, URZ ;  /* 0x0010000005047890 */ /* 0x000fc8000fffe13f */
[----:B------:R-:W-:Y:S02]  /*0200*/  USHF.L.U32 UR5, UR4, 0xb, URZ ;  /* 0x0000000b04057899 */ /* 0x000fe4000800063f */
[----:B------:R-:W-:Y:S01]  /*0210*/  USHF.L.U32 UR4, UR4, 0x1, URZ ;  /* 0x0000000104047899 */ /* 0x000fe2000800063f */
[----:B------:R-:W0:Y:S11]  /*0220*/  FENCE.VIEW.ASYNC.S ;  /* 0x00000000000073c6 */ /* 0x000e360000000000 */
[----:B0-----:R0:W1:Y:S01]  /*0230*/  SYNCS.EXCH.64 URZ, [UR8], UR4 ;  /* 0x00000004083f75b2 */ /* 0x0010620008000100 */
[----:B------:R0:W2:Y:S01]  /*0240*/  SYNCS.EXCH.64 URZ, [UR8+0x18], UR6 ;  /* 0x00001806083f75b2 */ /* 0x0000a20008000100 */
[----:B------:R0:W3:Y:S01]  /*0250*/  SYNCS.EXCH.64 URZ, [UR8+0x8], UR4 ;  /* 0x00000804083f75b2 */ /* 0x0000e20008000100 */
[----:B------:R0:W4:Y:S01]  /*0260*/  SYNCS.EXCH.64 URZ, [UR8+0x20], UR6 ;  /* 0x00002006083f75b2 */ /* 0x0001220008000100 */
[----:B------:R0:W0:Y:S01]  /*0270*/  SYNCS.EXCH.64 URZ, [UR8+0x10], UR4 ;  /* 0x00001004083f75b2 */ /* 0x0000220008000100 */
[----:B------:R0:W0:Y:S01]  /*0280*/  SYNCS.EXCH.64 URZ, [UR8+0x28], UR6 ;  /* 0x00002806083f75b2 */ /* 0x0000220008000100 */
[----:B------:R-:W-:Y:S01]  /*0290*/  NOP ;  /* 0x0000000000007918 */ /* 0x000fe20000000000 */
.L_x_2:
[----:B------:R-:W5:Y:S01]  /*02a0*/  SHFL.IDX PT, R2, R2, RZ, 0x1f ;  /* 0x00001fff02027589 */ /* 0x000f6200000e0000 */
[----:B------:R-:W-:Y:S01]  /*02b0*/  SHF.R.S32.HI R5, RZ, 0x1f, R0 ;  /* 0x0000001fff057819 */ /* 0x000fe20000011400 */
[----:B0-----:R-:W0:Y:S01]  /*02c0*/  S2UR UR8, SR_CTAID.X ;  /* 0x00000000000879c3 */ /* 0x001e220000002500 */
[----:B------:R-:W-:Y:S01]  /*02d0*/  ELECT P0, URZ, PT ;  /* 0x00000000003f782f */ /* 0x000fe20003800000 */
[----:B------:R-:W1:Y:S01]  /*02e0*/  S2R R8, SR_CTAID.Y ;  /* 0x0000000000087919 */ /* 0x000e620000002600 */
[----:B------:R-:W-:Y:S01]  /*02f0*/  LEA.HI R5, R5, R0, RZ, 0x7 ;  /* 0x0000000005057211 */ /* 0x000fe200078f38ff */
[----:B------:R-:W-:Y:S01]  /*0300*/  ULDC UR4, c[0x0][0x154] ;  /* 0x0000550000047ab9 */ /* 0x000fe20000000800 */
[----:B------:R-:W-:Y:S01]  /*0310*/  NOP ;  /* 0x0000000000007918 */ /* 0x000fe20000000000 */
[----:B------:R-:W-:Y:S01]  /*0320*/  NOP ;  /* 0x0000000000007918 */ /* 0x000fe20000000000 */
[----:B------:R-:W-:Y:S01]  /*0330*/  LOP3.LUT R5, R5, 0xffffff80, RZ, 0xc0, !PT ;  /* 0xffffff8005057812 */ /* 0x000fe200078ec0ff */
[----:B------:R-:W2:Y:S04]  /*0340*/  LDC R14, c[0x0][0x140] ;  /* 0x00005000ff0e7b82 */ /* 0x000ea80000000800 */
[----:B------:R-:W-:-:S04]  /*0350*/  IMAD.IADD R5, R0, 0x1, -R5 ;  /* 0x0000000100057824 */ /* 0x000fc800078e0a05 */
[----:B------:R-:W3:Y:S01]  /*0360*/  LDC R19, c[0x0][0x148] ;  /* 0x00005200ff137b82 */ /* 0x000ee20000000800 */
[----:B------:R-:W-:Y:S02]  /*0370*/  SHF.R.S32.HI R10, RZ, 0x1f, R5 ;  /* 0x0000001fff0a7819 */ /* 0x000fe40000011405 */
[----:B------:R-:W-:Y:S02]  /*0380*/  LOP3.LUT P2, RZ, R5, 0x7, RZ, 0xc0, !PT ;  /* 0x0000000705ff7812 */ /* 0x000fe4000784c0ff */
[----:B------:R-:W-:Y:S02]  /*0390*/  LEA.HI R10, R10, R5, RZ, 0x3 ;  /* 0x000000050a0a7211 */ /* 0x000fe400078f18ff */
[----:B-----5:R-:W-:Y:S01]  /*03a0*/  ISETP.NE.OR P0, PT, R2, RZ, !P0 ;  /* 0x000000ff0200720c */ /* 0x020fe20004705670 */
[----:B------:R-:W5:Y:S01]  /*03b0*/  LDC R12, c[0x0][0x144] ;  /* 0x00005100ff0c7b82 */ /* 0x000f620000000800 */
[--C-:B------:R-:W-:Y:S02]  /*03c0*/  SHF.R.S32.HI R2, RZ, 0x3, R10.reuse ;  /* 0x00000003ff027819 */ /* 0x100fe4000001140a */
[----:B------:R-:W-:-:S02]  /*03d0*/  SHF.R.S32.HI R7, RZ, 0x1f, R10 ;  /* 0x0000001fff077819 */ /* 0x000fc4000001140a */
[----:B------:R-:W-:Y:S02]  /*03e0*/  SHF.R.S32.HI R10, RZ, 0x1f, R3 ;  /* 0x0000001fff0a7819 */ /* 0x000fe40000011403 */
[----:B------:R-:W-:Y:S02]  /*03f0*/  LEA.HI R7, R7, R2, RZ, 0x2 ;  /* 0x0000000207077211 */ /* 0x000fe400078f10ff */
[----:B------:R-:W-:Y:S02]  /*0400*/  LEA.HI R10, R10, R3, RZ, 0x2 ;  /* 0x000000030a0a7211 */ /* 0x000fe400078f10ff */
[----:B------:R-:W-:Y:S01]  /*0410*/  LOP3.LUT R7, R7, 0xfffffffc, RZ, 0xc0, !PT ;  /* 0xfffffffc07077812 */ /* 0x000fe200078ec0ff */
[----:B------:R-:W-:Y:S01]  /*0420*/  VOTEU.ALL UP0, P0 ;  /* 0x00000000003f7886 */ /* 0x000fe20000000000 */
[----:B-1----:R-:W-:Y:S01]  /*0430*/  I2FP.F32.U32 R11, R8 ;  /* 0x00000008000b7245 */ /* 0x002fe20000201000 */
[----:B------:R-:W-:Y:S01]  /*0440*/  VOTEU.ALL UP1, P0 ;  /* 0x00000000003f7886 */ /* 0x000fe20000020000 */
[----:B------:R-:W-:Y:S01]  /*0450*/  LOP3.LUT R10, R10, 0x3ffffffc, RZ, 0xc0, !PT ;  /* 0x3ffffffc0a0a7812 */ /* 0x000fe200078ec0ff */
[----:B------:R-:W-:Y:S01]  /*0460*/  IMAD.IADD R7, R2, 0x1, -R7 ;  /* 0x0000000102077824 */ /* 0x000fe200078e0a07 */
[----:B------:R-:W1:Y:S01]  /*0470*/  @!UP0 S2UR UR7, SR_CgaCtaId ;  /* 0x00000000000789c3 */ /* 0x000e620000008800 */
[----:B0-----:R-:W-:Y:S01]  /*0480*/  I2FP.F32.U32 R2, UR8 ;  /* 0x0000000800027c45 */ /* 0x001fe20008201000 */
[----:B------:R-:W-:Y:S01]  /*0490*/  FMUL R13, R11, UR4 ;  /* 0x000000040b0d7c20 */ /* 0x000fe20008400000 */
[----:B------:R-:W-:Y:S01]  /*04a0*/  ULDC UR4, c[0x0][0x150] ;  /* 0x0000540000047ab9 */ /* 0x000fe20000000800 */
[----:B------:R-:W-:Y:S01]  /*04b0*/  IMAD.IADD R10, R3, 0x1, -R10 ;  /* 0x00000001030a7824 */ /* 0x000fe200078e0a0a */
[----:B------:R-:W-:Y:S01]  /*04c0*/  SHF.R.S32.HI R3, RZ, 0x1f, R6 ;  /* 0x0000001fff037819 */ /* 0x000fe20000011406 */
[----:B------:R-:W-:Y:S01]  /*04d0*/  FMUL R11, R2, UR4 ;  /* 0x00000004020b7c20 */ /* 0x000fe20008400000 */
[----:B------:R-:W-:Y:S01]  /*04e0*/  UMOV UR4, 0x20 ;  /* 0x0000002000047882 */ /* 0x000fe20000000000 */
[----:B------:R-:W0:Y:S01]  /*04f0*/  F2I.U32.TRUNC.NTZ R13, R13 ;  /* 0x0000000d000d7305 */ /* 0x000e22000020f000 */
[----:B------:R-:W-:Y:S01]  /*0500*/  LEA.HI R3, R3, R6, RZ, 0x2 ;  /* 0x0000000603037211 */ /* 0x000fe200078f10ff */
[----:B------:R-:W-:Y:S01]  /*0510*/  IMAD R7, R10, 0x4, R7 ;  /* 0x000000040a077824 */ /* 0x000fe200078e0207 */
[----:B------:R-:W-:Y:S01]  /*0520*/  @!UP0 UMOV UR6, 0x400 ;  /* 0x0000040000068882 */ /* 0x000fe20000000000 */
[----:B------:R-:W-:-:S04]  /*0530*/  @!UP0 UIADD3 UR4, -UR4, 0x100000, URZ ;  /* 0x0010000004048890 */ /* 0x000fc8000fffe13f */
[----:B------:R-:W-:Y:S02]  /*0540*/  @!UP0 USHF.L.U32 UR5, UR4, 0xb, URZ ;  /* 0x0000000b04058899 */ /* 0x000fe4000800063f */
[----:B------:R-:W-:Y:S01]  /*0550*/  @!UP0 USHF.L.U32 UR4, UR4, 0x1, URZ ;  /* 0x0000000104048899 */ /* 0x000fe2000800063f */
[----:B------:R-:W-:Y:S01]  /*0560*/  LOP3.LUT R3, R3, 0xfffffffc, RZ, 0xc0, !PT ;  /* 0xfffffffc03037812 */ /* 0x000fe200078ec0ff */
[C---:B------:R-:W-:Y:S01]  /*0570*/  IMAD.SHL.U32 R2, R7.reuse, 0x4, RZ ;  /* 0x0000000407027824 */ /* 0x040fe200078e00ff */
[----:B--2---:R-:W-:Y:S01]  /*0580*/  ISETP.EQ.U32.AND P4, PT, R14, 0x1, PT ;  /* 0x000000010e00780c */ /* 0x004fe20003f82070 */
[----:B------:R-:W2:Y:S01]  /*0590*/  F2I.U32.TRUNC.NTZ R11, R11 ;  /* 0x0000000b000b7305 */ /* 0x000ea2000020f000 */
[----:B------:R-:W-:Y:S02]  /*05a0*/  VIADD R10, R4, 0xffffffff ;  /* 0xffffffff040a7836 */ /* 0x000fe40000000000 */
[----:B------:R-:W-:Y:S01]  /*05b0*/  IMAD.IADD R6, R6, 0x1, -R3 ;  /* 0x0000000106067824 */ /* 0x000fe200078e0a03 */
[----:B------:R-:W-:-:S02]  /*05c0*/  LOP3.LUT R5, R7, 0xc, R2, 0x78, !PT ;  /* 0x0000000c07057812 */ /* 0x000fc400078e7802 */
[----:B------:R-:W-:Y:S01]  /*05d0*/  ISETP.GE.U32.AND P5, PT, R10, 0x2, PT ;  /* 0x000000020a00780c */ /* 0x000fe20003fa6070 */
[----:B0-----:R-:W-:Y:S01]  /*05e0*/  IMAD.MOV R20, RZ, RZ, -R13 ;  /* 0x000000ffff147224 */ /* 0x001fe200078e0a0d */
[----:B-1----:R-:W-:Y:S01]  /*05f0*/  @!UP0 ULEA UR6, UR7, UR6, 0x18 ;  /* 0x0000000607068291 */ /* 0x002fe2000f8ec03f */
[C---:B------:R-:W-:Y:S01]  /*0600*/  ISETP.NE.AND P1, PT, R6.reuse, 0x3, PT ;  /* 0x000000030600780c */ /* 0x040fe20003f25270 */
[----:B------:R-:W-:Y:S01]  /*0610*/  VOTEU.ALL UP0, P0 ;  /* 0x00000000003f7886 */ /* 0x000fe20000000000 */
[----:B---3--:R-:W-:Y:S01]  /*0620*/  IMAD R2, R19, R20, R8 ;  /* 0x0000001413027224 */ /* 0x008fe200078e0208 */
[----:B------:R-:W-:Y:S02]  /*0630*/  ISETP.LT.U32.AND P0, PT, R5, 0x2, !P2 ;  /* 0x000000020500780c */ /* 0x000fe40005701070 */
[----:B------:R-:W-:Y:S01]  /*0640*/  ISETP.EQ.OR P1, PT, R6, RZ, !P1 ;  /* 0x000000ff0600720c */ /* 0x000fe20004f22670 */
[----:B--2---:R-:W-:Y:S01]  /*0650*/  IMAD.MOV R11, RZ, RZ, -R11 ;  /* 0x000000ffff0b7224 */ /* 0x004fe200078e0a0b */
[----:B------:R-:W-:-:S02]  /*0660*/  ISETP.NE.AND P3, PT, R2, R5, PT ;  /* 0x000000050200720c */ /* 0x000fc40003f65270 */
[----:B------:R-:W-:Y:S01]  /*0670*/  ISETP.EQ.AND P1, PT, R4, RZ, P1 ;  /* 0x000000ff0400720c */ /* 0x000fe20000f22270 */
[----:B-----5:R-:W-:Y:S01]  /*0680*/  IMAD R11, R12, R11, UR8 ;  /* 0x000000080c0b7e24 */ /* 0x020fe2000f8e020b */
[----:B------:R-:W-:Y:S01]  /*0690*/  ISETP.NE.AND P2, PT, R4, RZ, PT ;  /* 0x000000ff0400720c */ /* 0x000fe20003f45270 */
[----:B------:R-:W0:Y:S02]  /*06a0*/  FENCE.VIEW.ASYNC.S ;  /* 0x00000000000073c6 */ /* 0x000e240000000000 */
[----:B0-----:R0:W1:Y:S01]  /*06b0*/  @!UP0 SYNCS.EXCH.64 URZ, [UR6+0x40], UR4 ;  /* 0x00004004063f85b2 */ /* 0x0010620008000100 */
[----:B------:R-:W-:Y:S02]  /*06c0*/  SEL R4, RZ, 0x1, !P1 ;  /* 0x00000001ff047807 */ /* 0x000fe40004800000 */
[----:B------:R-:W-:Y:S02]  /*06d0*/  ISETP.EQ.OR P3, PT, R11, RZ, !P3 ;  /* 0x000000ff0b00720c */ /* 0x000fe40005f62670 */
[----:B------:R-:W-:-:S02]  /*06e0*/  SEL R4, R4, 0x2, P5 ;  /* 0x0000000204047807 */ /* 0x000fc40002800000 */
[----:B------:R-:W-:Y:S01]  /*06f0*/  PLOP3.LUT P0, PT, P0, P3, PT, 0x80, 0x0 ;  /* 0x000000000000781c */ /* 0x000fe20000707070 */
[----:B------:R0:W2:Y:S01]  /*0700*/  @!UP1 SYNCS.EXCH.64 URZ, [UR6+0x48], UR4 ;  /* 0x00004804063f95b2 */ /* 0x0000a20008000100 */
[----:B------:R-:W-:Y:S01]  /*0710*/  NOP ;  /* 0x0000000000007918 */ /* 0x000fe20000000000 */
[----:B------:R-:W-:Y:S10]  /*0720*/  @!P4 BRA `(.L_x_3) ;  /* 0x000000000008c947 */ /* 0x000ff40003800000 */
[----:B-12-4-:R-:W-:Y:S01]  /*0730*/  UCGABAR_ARV ;  /* 0x00000000000079c7 */ /* 0x016fe20008000000 */
[----:B------:R-:W-:Y:S05]  /*0740*/  BRA `(.L_x_4) ;  /* 0x0000000000047947 */ /* 0x000fea0003800000 */
.L_x_3:
[----:B-12-4-:R-:W-:Y:S01]  /*0750*/  NOP ;  /* 0x0000000000007918 */ /* 0x016fe20000000000 */
.L_x_4:
[----:B------:R-:W1:Y:S01]  /*0760*/  LDC R2, c[0x0][0x65c] ;  /* 0x00019700ff027b82 */ /* 0x000e620000000800 */
[----:B------:R-:W-:Y:S01]  /*0770*/  IMAD.MOV.U32 R3, RZ, RZ, RZ ;  /* 0x000000ffff037224 */ /* 0x000fe200078e00ff */
[----:B-1----:R-:W-:Y:S01]  /*0780*/  ISETP.NE.AND P3, PT, R2, 0x1, PT ;  /* 0x000000010200780c */ /* 0x002fe20003f65270 */
[----:B------:R-:W-:-:S12]  /*0790*/  IMAD.U32 R2, RZ, RZ, UR8 ;  /* 0x00000008ff027e24 */ /* 0x000fd8000f8e00ff */
[----:B------:R-:W1:Y:S01]  /*07a0*/  @P3 LDC R15, c[0x0][0x10] ;  /* 0x00000400ff0f3b82 */ /* 0x000e620000000800 */
[----:B------:R-:W-:Y:S02]  /*07b0*/  @P3 IMAD.MOV.U32 R9, RZ, RZ, RZ ;  /* 0x000000ffff093224 */ /* 0x000fe400078e00ff */
[----:B------:R-:W-:-:S05]  /*07c0*/  @P3 IMAD.MOV.U32 R7, RZ, RZ, RZ ;  /* 0x000000ffff073224 */ /* 0x000fca00078e00ff */
[----:B------:R-:W2:Y:S01]  /*07d0*/  @!P3 LDC R13, c[0x0][0xc] ;  /* 0x00000300ff0dbb82 */ /* 0x000ea20000000800 */
[----:B-1----:R-:W-:-:S04]  /*07e0*/  @P3 IMAD.WIDE.U32 R14, R15, UR8, R8 ;  /* 0x000000080f0e3c25 */ /* 0x002fc8000f8e0008 */
[----:B--2---:R-:W-:-:S04]  /*07f0*/  @!P3 IMAD.WIDE.U32 R12, R8, R13, R2 ;  /* 0x0000000d080cb225 */ /* 0x004fc800078e0002 */
[----:B------:R-:W-:Y:S02]  /*0800*/  @P3 IMAD.MOV.U32 R2, RZ, RZ, R14 ;  /* 0x000000ffff023224 */ /* 0x000fe400078e000e */
[----:B------:R-:W-:Y:S02]  /*0810*/  @P3 IMAD.IADD R3, R15, 0x1, R7 ;  /* 0x000000010f033824 */ /* 0x000fe400078e0207 */
[----:B------:R-:W-:Y:S02]  /*0820*/  @!P3 IMAD.MOV.U32 R2, RZ, RZ, R12 ;  /* 0x000000ffff02b224 */ /* 0x000fe400078e000c */
[----:B------:R-:W-:Y:S01]  /*0830*/  @!P3 IMAD.MOV.U32 R3, RZ, RZ, R13 ;  /* 0x000000ffff03b224 */ /* 0x000fe200078e000d */
[----:B------:R-:W-:Y:S06]  /*0840*/  @!P4 BRA `(.L_x_5) ;  /* 0x00000000000cc947 */ /* 0x000fec0003800000 */
[----:B------:R-:W-:Y:S01]  /*0850*/  UCGABAR_WAIT ;  /* 0x0000000000007dc7 */ /* 0x000fe20008000000 */
[----:B------:R-:W-:Y:S01]  /*0860*/  CCTL.IVALL ;  /* 0x00000000ff00798f */ /* 0x000fe20002000000 */
[----:B------:R-:W-:Y:S05]  /*0870*/  BRA `(.L_x_6) ;  /* 0x0000000000047947 */ /* 0x000fea0003800000 */
.L_x_5:
[----:B------:R-:W-:Y:S06]  /*0880*/  BAR.SYNC.DEFER_BLOCKING 0x0 ;  /* 0x0000000000007b1d */ /* 0x000fec0000010000 */
.L_x_6:
[----:B------:R-:W-:Y:S05]  /*0890*/  @!P2 BRA `(.L_x_7) ;  /* 0x000000740090a947 */ /* 0x000fea0003800000 */
[----:B------:R-:W-:-:S13]  /*08a0*/  ISETP.GT.U32.AND P1, PT, R10, 0x1, PT ;  /* 0x000000010a00780c */ /* 0x000fda0003f24070 */
[----:B0-----:R-:W-:Y:S05]  /*08b0*/  @P1 EXIT ;  /* 0x000000000000194d */ /* 0x001fea0003800000 */
[----:B------:R-:W-:Y:S01]  /*08c0*/  ULDC.64 UR4, c[0x0][0x650] ;  /* 0x0001940000047ab9 */ /* 0x000fe20000000a00 */
[----:B------:R-:W-:Y:S01]  /*08d0*/  PRMT R14, RZ, 0x7610, R14 ;  /* 0x00007610ff0e7816 */ /* 0x000fe2000000000e */
[----:B------:R-:W-:Y:S01]  /*08e0*/  IMAD.MOV.U32 R7, RZ, RZ, -0x1 ;  /* 0xffffffffff077424 */ /* 0x000fe200078e00ff */
[----:B------:R-:W-:Y:S01]  /*08f0*/  ISETP.GE.U32.AND P1, PT, R2, UR4, PT ;  /* 0x0000000402007c0c */ /* 0x000fe2000bf26070 */
[----:B------:R-:W-:Y:S02]  /*0900*/  IMAD.MOV.U32 R10, RZ, RZ, -0x1 ;  /* 0xffffffffff0a7424 */ /* 0x000fe400078e00ff */
[----:B------:R-:W-:Y:S01]  /*0910*/  IMAD.MOV.U32 R6, RZ, RZ, -0x1 ;  /* 0xffffffffff067424 */ /* 0x000fe200078e00ff */
[----:B------:R-:W-:-:S13]  /*0920*/  ISETP.GE.U32.AND.EX P1, PT, R3, UR5, PT, P1 ;  /* 0x0000000503007c0c */ /* 0x000fda000bf26110 */
[----:B------:R-:W-:Y:S05]  /*0930*/  @P1 BRA `(.L_x_8) ;  /* 0x0000000400281947 */ /* 0x000fea0003800000 */
[----:B------:R-:W0:Y:S01]  /*0940*/  LDC.64 R22, c[0x0][0x628] ;  /* 0x00018a00ff167b82 */ /* 0x000e220000000a00 */
[----:B------:R-:W-:Y:S02]  /*0950*/  IMAD.MOV.U32 R6, RZ, RZ, R2 ;  /* 0x000000ffff067224 */ /* 0x000fe400078e0002 */
[----:B------:R-:W-:-:S05]  /*0960*/  IMAD.MOV.U32 R7, RZ, RZ, R3 ;  /* 0x000000ffff077224 */ /* 0x000fca00078e0003 */
[----:B------:R-:W1:Y:S08]  /*0970*/  LDC R10, c[0x0][0x630] ;  /* 0x00018c00ff0a7b82 */ /* 0x000e700000000800 */
[----:B------:R-:W2:Y:S01]  /*0980*/  LDC.64 R24, c[0x0][0x620] ;  /* 0x00018800ff187b82 */ /* 0x000ea20000000a00 */
[----:B0-----:R-:W-:-:S04]  /*0990*/  ISETP.NE.U32.AND P1, PT, R22, RZ, PT ;  /* 0x000000ff1600720c */ /* 0x001fc80003f25070 */
[----:B------:R-:W-:-:S13]  /*09a0*/  ISETP.NE.AND.EX P1, PT, R23, RZ, PT, P1 ;  /* 0x000000ff1700720c */ /* 0x000fda0003f25310 */
[----:B-12---:R-:W-:Y:S05]  /*09b0*/  @!P1 BRA `(.L_x_9) ;  /* 0x0000000000289947 */ /* 0x006fea0003800000 */
[----:B------:R-:W0:Y:S02]  /*09c0*/  LDC R15, c[0x0][0x634] ;  /* 0x00018d00ff0f7b82 */ /* 0x000e240000000800 */
[----:B0-----:R-:W-:-:S05]  /*09d0*/  IADD3 R15, P1, R2, R15, RZ ;  /* 0x0000000f020f7210 */ /* 0x001fca0007f3e0ff */
[----:B------:R-:W-:-:S04]  /*09e0*/  IMAD.X R17, RZ, RZ, R3, P1 ;  /* 0x000000ffff117224 */ /* 0x000fc800008e0603 */
[----:B------:R-:W-:-:S04]  /*09f0*/  IMAD.WIDE.U32 R6, R17, R22, RZ ;  /* 0x0000001611067225 */ /* 0x000fc800078e00ff */
[----:B------:R-:W-:-:S04]  /*0a00*/  IMAD.WIDE.U32 R12, P1, R15, R23, R6 ;  /* 0x000000170f0c7225 */ /* 0x000fc80007820006 */
[----:B------:R-:W-:-:S04]  /*0a10*/  IMAD.WIDE.U32 R6, R15, R22, RZ ;  /* 0x000000160f067225 */ /* 0x000fc800078e00ff */
[----:B------:R-:W-:Y:S01]  /*0a20*/  IMAD.X R15, RZ, RZ, RZ, P1 ;  /* 0x000000ffff0f7224 */ /* 0x000fe200008e06ff */
[----:B------:R-:W-:Y:S01]  /*0a30*/  IADD3 RZ, P1, R7, R12, RZ ;  /* 0x0000000c07ff7210 */ /* 0x000fe20007f3e0ff */
[----:B------:R-:W-:-:S04]  /*0a40*/  IMAD.MOV.U32 R14, RZ, RZ, R13 ;  /* 0x000000ffff0e7224 */ /* 0x000fc800078e000d */
[----:B------:R-:W-:-:S08]  /*0a50*/  IMAD.WIDE.U32.X R6, R17, R23, R14, P1 ;  /* 0x0000001711067225 */ /* 0x000fd000008e040e */
.L_x_9:
[----:B------:R-:W0:Y:S01]  /*0a60*/  LDC.64 R22, c[0x0][0x640] ;  /* 0x00019000ff167b82 */ /* 0x000e220000000a00 */
[--C-:B------:R-:W-:Y:S01]  /*0a70*/  SHF.R.U64 R26, R6, R10, R7.reuse ;  /* 0x0000000a061a7219 */ /* 0x100fe20000001207 */
[----:B------:R-:W-:Y:S01]  /*0a80*/  IMAD R20, R19, R20, R8 ;  /* 0x0000001413147224 */ /* 0x000fe200078e0208 */
[----:B------:R-:W-:Y:S01]  /*0a90*/  SHF.R.U32.HI R6, RZ, R10, R7 ;  /* 0x0000000aff067219 */ /* 0x000fe20000011607 */
[----:B------:R-:W-:Y:S01]  /*0aa0*/  IMAD.MOV.U32 R19, RZ, RZ, 0x1 ;  /* 0x00000001ff137424 */ /* 0x000fe200078e00ff */
[----:B------:R-:W-:-:S03]  /*0ab0*/  IADD3 R9, P1, RZ, -R26, RZ ;  /* 0x8000001aff097210 */ /* 0x000fc60007f3e0ff */
[----:B------:R-:W1:Y:S02]  /*0ac0*/  LDC R12, c[0x0][0x618] ;  /* 0x00018600ff0c7b82 */ /* 0x000e640000000800 */
[----:B------:R-:W-:-:S04]  /*0ad0*/  IMAD.X R7, RZ, RZ, ~R6, P1 ;  /* 0x000000ffff077224 */ /* 0x000fc800008e0e06 */
[-C--:B------:R-:W-:Y:S02]  /*0ae0*/  IMAD R10, R7, R24.reuse, RZ ;  /* 0x00000018070a7224 */ /* 0x080fe400078e02ff */
[----:B------:R-:W2:Y:S01]  /*0af0*/  LDC R16, c[0x0][0x608] ;  /* 0x00018200ff107b82 */ /* 0x000ea20000000800 */
[----:B------:R-:W-:-:S04]  /*0b00*/  IMAD.WIDE.U32 R6, R9, R24, R2 ;  /* 0x0000001809067225 */ /* 0x000fc800078e0002 */
[----:B------:R-:W-:-:S03]  /*0b10*/  IMAD R9, R9, R25, R10 ;  /* 0x0000001909097224 */ /* 0x000fc600078e020a */
[----:B------:R-:W3:Y:S01]  /*0b20*/  LDC R18, c[0x0][0x658] ;  /* 0x00019600ff127b82 */ /* 0x000ee20000000800 */
[----:B------:R-:W-:Y:S01]  /*0b30*/  IMAD.IADD R7, R7, 0x1, R9 ;  /* 0x0000000107077824 */ /* 0x000fe200078e0209 */
[----:B0-----:R-:W-:Y:S01]  /*0b40*/  ISETP.NE.U32.AND P1, PT, R22, RZ, PT ;  /* 0x000000ff1600720c */ /* 0x001fe20003f25070 */
[----:B------:R-:W-:-:S03]  /*0b50*/  IMAD.MOV.U32 R9, RZ, RZ, -0x1 ;  /* 0xffffffffff097424 */ /* 0x000fc600078e00ff */
[----:B------:R-:W-:Y:S02]  /*0b60*/  ISETP.NE.AND.EX P1, PT, R23, RZ, PT, P1 ;  /* 0x000000ff1700720c */ /* 0x000fe40003f25310 */
[----:B------:R-:W0:Y:S01]  /*0b70*/  LDC R17, c[0x0][0x600] ;  /* 0x00018000ff117b82 */ /* 0x000e220000000800 */
[-CC-:B-1----:R-:W-:Y:S02]  /*0b80*/  SHF.R.U64 R14, R6, R12.reuse, R7.reuse ;  /* 0x0000000c060e7219 */ /* 0x182fe40000001207 */
[----:B------:R-:W-:-:S05]  /*0b90*/  SHF.R.U32.HI R7, RZ, R12, R7 ;  /* 0x0000000cff077219 */ /* 0x000fca0000011607 */
[----:B------:R-:W1:Y:S01]  /*0ba0*/  LDC R21, c[0x0][0x648] ;  /* 0x00019200ff157b82 */ /* 0x000e620000000800 */
[-CC-:B--2---:R-:W-:Y:S02]  /*0bb0*/  SHF.R.U64 R27, R14, R16.reuse, R7.reuse ;  /* 0x000000100e1b7219 */ /* 0x184fe40000001207 */
[----:B------:R-:W-:-:S05]  /*0bc0*/  SHF.R.U32.HI R7, RZ, R16, R7 ;  /* 0x00000010ff077219 */ /* 0x000fca0000011607 */
[----:B------:R-:W2:Y:S01]  /*0bd0*/  LDC R25, c[0x0][0x638] ;  /* 0x00018e00ff197b82 */ /* 0x000ea20000000800 */
[-C--:B---3--:R-:W-:Y:S02]  /*0be0*/  SHF.L.U32 R6, R9, R18.reuse, RZ ;  /* 0x0000001209067219 */ /* 0x088fe400000006ff */
[--C-:B------:R-:W-:Y:S02]  /*0bf0*/  SHF.R.U64 R16, R27, R18, R7.reuse ;  /* 0x000000121b107219 */ /* 0x100fe40000001207 */
[----:B------:R-:W-:Y:S02]  /*0c00*/  LOP3.LUT R10, RZ, R6, RZ, 0x33, !PT ;  /* 0x00000006ff0a7212 */ /* 0x000fe400078e33ff */
[----:B------:R-:W-:Y:S01]  /*0c10*/  SHF.R.U32.HI R7, RZ, R18, R7 ;  /* 0x00000012ff077219 */ /* 0x000fe20000011607 */
[----:B------:R-:W3:Y:S01]  /*0c20*/  LDC R24, c[0x0][0x610] ;  /* 0x00018400ff187b82 */ /* 0x000ee20000000800 */
[----:B------:R-:W-:Y:S01]  /*0c30*/  IMAD.MOV.U32 R6, RZ, RZ, R16 ;  /* 0x000000ffff067224 */ /* 0x000fe200078e0010 */
[----:B------:R-:W-:Y:S06]  /*0c40*/  @!P1 BRA `(.L_x_10) ;  /* 0x0000000000289947 */ /* 0x000fec0003800000 */
[----:B------:R-:W4:Y:S02]  /*0c50*/  LDC R13, c[0x0][0x64c] ;  /* 0x00019300ff0d7b82 */ /* 0x000f240000000800 */
[----:B----4-:R-:W-:-:S05]  /*0c60*/  IADD3 R13, P1, R16, R13, RZ ;  /* 0x0000000d100d7210 */ /* 0x010fca0007f3e0ff */
        /* <DEDUP_REMOVED lines=8> */
.L_x_10:
[----:B-1----:R-:W-:Y:S01]  /*0cf0*/  SHF.R.U64 R8, R6, R21, R7 ;  /* 0x0000001506087219 */ /* 0x002fe20000001207 */
[----:B0-----:R-:W-:Y:S01]  /*0d00*/  VIADD R9, R17, 0xffffffff ;  /* 0xffffffff11097836 */ /* 0x001fe20000000000 */
[----:B------:R-:W-:Y:S02]  /*0d10*/  SHF.L.U32 R6, R19, R18, RZ ;  /* 0x0000001213067219 */ /* 0x000fe400000006ff */
[----:B------:R-:W-:Y:S01]  /*0d20*/  LOP3.LUT R7, R27, R10, RZ, 0xc0, !PT ;  /* 0x0000000a1b077212 */ /* 0x000fe200078ec0ff */
[----:B------:R-:W-:Y:S01]  /*0d30*/  IMAD.MOV R10, RZ, RZ, -R8 ;  /* 0x000000ffff0a7224 */ /* 0x000fe200078e0a08 */
[----:B------:R-:W-:Y:S02]  /*0d40*/  SEL R11, R11, R20, !P3 ;  /* 0x000000140b0b7207 */ /* 0x000fe40005800000 */
[----:B------:R-:W-:Y:S01]  /*0d50*/  LOP3.LUT R9, R14, R9, RZ, 0xc0, !PT ;  /* 0x000000090e097212 */ /* 0x000fe200078ec0ff */
[----:B------:R-:W-:Y:S02]  /*0d60*/  IMAD R8, R6, R8, R7 ;  /* 0x0000000806087224 */ /* 0x000fe400078e0207 */
[----:B--2---:R-:W-:-:S02]  /*0d70*/  IMAD R6, R10, R25, R16 ;  /* 0x000000190a067224 */ /* 0x004fc400078e0210 */
[----:B---3--:R-:W-:Y:S02]  /*0d80*/  IMAD R11, R8, R24, R11 ;  /* 0x00000018080b7224 */ /* 0x008fe400078e020b */
[----:B------:R-:W-:Y:S02]  /*0d90*/  IMAD R6, R6, R17, R9 ;  /* 0x0000001106067224 */ /* 0x000fe400078e0209 */
[----:B------:R-:W-:-:S03]  /*0da0*/  IMAD.MOV.U32 R14, RZ, RZ, 0x1 ;  /* 0x00000001ff0e7424 */ /* 0x000fc600078e00ff */
[----:B------:R-:W-:Y:S02]  /*0db0*/  SEL R10, R6, R11, !P3 ;  /* 0x0000000b060a7207 */ /* 0x000fe40005800000 */
[----:B------:R-:W-:Y:S01]  /*0dc0*/  SEL R7, R11, R6, !P3 ;  /* 0x000000060b077207 */ /* 0x000fe20005800000 */
[----:B------:R-:W-:-:S07]  /*0dd0*/  IMAD.MOV.U32 R6, RZ, RZ, R26 ;  /* 0x000000ffff067224 */ /* 0x000fce00078e001a */
.L_x_8:
[----:B------:R-:W-:-:S08]  /*0de0*/  NOP ;  /* 0x0000000000007918 */ /* 0x000fd00000000000 */
[----:B------:R-:W0:Y:S02]  /*0df0*/  USETMAXREG.TRY_ALLOC.CTAPOOL UP0, 0xe8 ;  /* 0x000000e8000079c8 */ /* 0x000e240008000600 */
[----:B0-----:R-:W-:-:S13]  /*0e00*/  PLOP3.LUT P1, PT, PT, PT, UP0, 0x80, 0x0 ;  /* 0x000000000000781c */ /* 0x001fda0003f2f008 */
[----:B------:R-:W-:Y:S05]  /*0e10*/  @!P1 BRA `(.L_x_8) ;  /* 0xfffffffc00f09947 */ /* 0x000fea000383ffff */
[----:B------:R-:W-:Y:S01]  /*0e20*/  ULDC.64 UR4, c[0x0][0x598] ;  /* 0x0001660000047ab9 */ /* 0x000fe20000000a00 */
[----:B------:R-:W-:Y:S01]  /*0e30*/  ULDC.64 UR16, c[0x0][0x208] ;  /* 0x0000820000107ab9 */ /* 0x000fe20000000a00 */
[----:B------:R-:W-:-:S04]  /*0e40*/  ISETP.NE.U32.AND P1, PT, RZ, UR4, PT ;  /* 0x00000004ff007c0c */ /* 0x000fc8000bf25070 */
[----:B------:R-:W-:-:S13]  /*0e50*/  ISETP.NE.AND.EX P1, PT, RZ, UR5, PT, P1 ;  /* 0x00000005ff007c0c */ /* 0x000fda000bf25310 */
[----:B------:R-:W-:Y:S05]  /*0e60*/  @!P1 BRA `(.L_x_11) ;  /* 0x00000000001c9947 */ /* 0x000fea0003800000 */
[----:B------:R-:W0:Y:S02]  /*0e70*/  LDC.64 R8, c[0x0][0x598] ;  /* 0x00016600ff087b82 */ /* 0x000e240000000a00 */
[----:B0-----:R-:W2:Y:S02]  /*0e80*/  LDG.E.64 R8, desc[UR16][R8.64] ;  /* 0x0000001008087981 */ /* 0x001ea4000c1e1b00 */
[----:B--2---:R-:W-:-:S04]  /*0e90*/  ISETP.NE.U32.AND P1, PT, R8, RZ, PT ;  /* 0x000000ff0800720c */ /* 0x004fc80003f25070 */
[----:B------:R-:W-:-:S13]  /*0ea0*/  ISETP.NE.AND.EX P1, PT, R9, RZ, PT, P1 ;  /* 0x000000ff0900720c */ /* 0x000fda0003f25310 */
[----:B------:R-:W-:Y:S05]  /*0eb0*/  @!P1 BRA `(.L_x_11) ;  /* 0x0000000000089947 */ /* 0x000fea0003800000 */
[----:B------:R0:W5:Y:S01]  /*0ec0*/  LD.E R8, desc[UR16][R8.64] ;  /* 0x0000001008087980 */ /* 0x000162000c101900 */
[----:B------:R-:W-:Y:S05]  /*0ed0*/  BRA `(.L_x_12) ;  /* 0x0000000000207947 */ /* 0x000fea0003800000 */
.L_x_11:
[----:B------:R-:W-:Y:S02]  /*0ee0*/  ULDC.64 UR4, c[0x0][0x588] ;  /* 0x0001620000047ab9 */ /* 0x000fe40000000a00 */
[----:B------:R-:W-:-:S04]  /*0ef0*/  ISETP.NE.U32.AND P1, PT, RZ, UR4, PT ;  /* 0x00000004ff007c0c */ /* 0x000fc8000bf25070 */
[----:B------:R-:W-:-:S13]  /*0f00*/  ISETP.NE.AND.EX P1, PT, RZ, UR5, PT, P1 ;  /* 0x00000005ff007c0c */ /* 0x000fda000bf25310 */
[----:B------:R-:W-:Y:S05]  /*0f10*/  @!P1 BRA `(.L_x_13) ;  /* 0x00000000000c9947 */ /* 0x000fea0003800000 */
[----:B------:R-:W0:Y:S02]  /*0f20*/  LDC.64 R8, c[0x0][0x588] ;  /* 0x00016200ff087b82 */ /* 0x000e240000000a00 */
[----:B0-----:R1:W5:Y:S01]  /*0f30*/  LDG.E R8, desc[UR16][R8.64] ;  /* 0x0000001008087981 */ /* 0x001362000c1e1900 */
[----:B------:R-:W-:Y:S05]  /*0f40*/  BRA `(.L_x_12) ;  /* 0x0000000000047947 */ /* 0x000fea0003800000 */
.L_x_13:
[----:B------:R-:W2:Y:S02]  /*0f50*/  LDC R8, c[0x0][0x580] ;  /* 0x00016000ff087b82 */ /* 0x000ea40000000800 */
.L_x_12:
[----:B------:R-:W-:Y:S02]  /*0f60*/  ULDC.64 UR4, c[0x0][0x5a0] ;  /* 0x0001680000047ab9 */ /* 0x000fe40000000a00 */
[----:B------:R-:W-:-:S04]  /*0f70*/  ISETP.NE.U32.AND P1, PT, RZ, UR4, PT ;  /* 0x00000004ff007c0c */ /* 0x000fc8000bf25070 */
[----:B------:R-:W-:-:S13]  /*0f80*/  ISETP.NE.AND.EX P1, PT, RZ, UR5, PT, P1 ;  /* 0x00000005ff007c0c */ /* 0x000fda000bf25310 */
[----:B------:R-:W-:Y:S05]  /*0f90*/  @!P1 BRA `(.L_x_14) ;  /* 0x00000000001c9947 */ /* 0x000fea0003800000 */
[----:B------:R-:W3:Y:S02]  /*0fa0*/  LDC.64 R12, c[0x0][0x5a0] ;  /* 0x00016800ff0c7b82 */ /* 0x000ee40000000a00 */
[----:B---3--:R-:W3:Y:S02]  /*0fb0*/  LDG.E.64 R12, desc[UR16][R12.64] ;  /* 0x000000100c0c7981 */ /* 0x008ee4000c1e1b00 */
[----:B---3--:R-:W-:-:S04]  /*0fc0*/  ISETP.NE.U32.AND P1, PT, R12, RZ, PT ;  /* 0x000000ff0c00720c */ /* 0x008fc80003f25070 */
[----:B------:R-:W-:-:S13]  /*0fd0*/  ISETP.NE.AND.EX P1, PT, R13, RZ, PT, P1 ;  /* 0x000000ff0d00720c */ /* 0x000fda0003f25310 */
[----:B------:R-:W-:Y:S05]  /*0fe0*/  @!P1 BRA `(.L_x_14) ;  /* 0x0000000000089947 */ /* 0x000fea0003800000 */
[----:B01----:R0:W5:Y:S01]  /*0ff0*/  LD.E R9, desc[UR16][R12.64] ;  /* 0x000000100c097980 */ /* 0x003162000c101900 */
[----:B------:R-:W-:Y:S05]  /*1000*/  BRA `(.L_x_15) ;  /* 0x0000000000207947 */ /* 0x000fea0003800000 */
.L_x_14:
[----:B------:R-:W-:Y:S02]  /*1010*/  ULDC.64 UR4, c[0x0][0x590] ;  /* 0x0001640000047ab9 */ /* 0x000fe40000000a00 */
[----:B------:R-:W-:-:S04]  /*1020*/  ISETP.NE.U32.AND P1, PT, RZ, UR4, PT ;  /* 0x00000004ff007c0c */ /* 0x000fc8000bf25070 */
[----:B------:R-:W-:-:S13]  /*1030*/  ISETP.NE.AND.EX P1, PT, RZ, UR5, PT, P1 ;  /* 0x00000005ff007c0c */ /* 0x000fda000bf25310 */
[----:B------:R-:W-:Y:S05]  /*1040*/  @!P1 BRA `(.L_x_16) ;  /* 0x00000000000c9947 */ /* 0x000fea0003800000 */
[----:B------:R-:W0:Y:S02]  /*1050*/  LDC.64 R12, c[0x0][0x590] ;  /* 0x00016400ff0c7b82 */ /* 0x000e240000000a00 */
[----:B01----:R1:W5:Y:S01]  /*1060*/  LDG.E R9, desc[UR16][R12.64] ;  /* 0x000000100c097981 */ /* 0x003362000c1e1900 */
[----:B------:R-:W-:Y:S05]  /*1070*/  BRA `(.L_x_15) ;  /* 0x0000000000047947 */ /* 0x000fea0003800000 */
.L_x_16:
[----:B01----:R-:W3:Y:S02]  /*1080*/  LDC R9, c[0x0][0x584] ;  /* 0x00016100ff097b82 */ /* 0x003ee40000000800 */
.L_x_15:
[----:B------:R-:W-:-:S13]  /*1090*/  LOP3.LUT P1, RZ, R14, 0xff, RZ, 0xc0, !PT ;  /* 0x000000ff0eff7812 */ /* 0x000fda000782c0ff */
[----:B------:R-:W-:Y:S05]  /*10a0*/  @!P1 EXIT ;  /* 0x000000000000994d */ /* 0x000fea0003800000 */
[----:B------:R-:W-:Y:S01]  /*10b0*/  ULDC UR4, c[0x0][0x28c] ;  /* 0x0000a30000047ab9 */ /* 0x000fe20000000800 */
[----:B------:R-:W-:Y:S01]  /*10c0*/  LOP3.LUT R143, R4, 0x1, RZ, 0xfc, !PT ;  /* 0x00000001048f7812 */ /* 0x000fe200078efcff */
[----:B------:R-:W-:-:S04]  /*10d0*/  UIADD3 UR4, UR4, 0x7f, URZ ;  /* 0x0000007f04047890 */ /* 0x000fc8000fffe03f */
[----:B------:R-:W-:-:S04]  /*10e0*/  USHF.R.S32.HI UR5, URZ, 0x1f, UR4 ;  /* 0x0000001f3f057899 */ /* 0x000fc80008011404 */
[----:B------:R-:W-:-:S03]  /*10f0*/  ULEA.HI UR5, UR5, UR4, URZ, 0x7 ;  /* 0x0000000405057291 */ /* 0x000fc6000f8f383f */
[----:B------:R-:W-:Y:S01]  /*1100*/  UMOV UR4, URZ ;  /* 0x0000003f00047c82 */ /* 0x000fe20008000000 */
[----:B------:R-:W-:-:S03]  /*1110*/  USHF.R.S32.HI UR9, URZ, 0x7, UR5 ;  /* 0x000000073f097899 */ /* 0x000fc60008011405 */
[----:B------:R-:W-:-:S09]  /*1120*/  UMOV UR5, URZ ;  /* 0x0000003f00057c82 */ /* 0x000fd20008000000 */
.L_x_171:
[----:B------:R-:W-:Y:S01]  /*1130*/  LOP3.LUT R11, R0, 0x80, RZ, 0xc0, !PT ;  /* 0x00000080000b7812 */ /* 0x000fe200078ec0ff */
[----:B------:R-:W4:Y:S01]  /*1140*/  S2UR UR13, SR_CgaCtaId ;  /* 0x00000000000d79c3 */ /* 0x000f220000008800 */
[----:B------:R-:W-:Y:S01]  /*1150*/  UMOV UR12, 0x400 ;  /* 0x00000400000c7882 */ /* 0x000fe20000000000 */
[----:B------:R-:W-:Y:S01]  /*1160*/  UMOV UR6, URZ ;  /* 0x0000003f00067c82 */ /* 0x000fe20008000000 */
[----:B------:R-:W-:Y:S01]  /*1170*/  SHF.R.U32.HI R11, RZ, 0x7, R11 ;  /* 0x00000007ff0b7819 */ /* 0x000fe2000001160b */
[----:B------:R-:W-:Y:S01]  /*1180*/  UMOV UR7, URZ ;  /* 0x0000003f00077c82 */ /* 0x000fe20008000000 */
[----:B------:R-:W-:Y:S01]  /*1190*/  UMOV UR18, UR5 ;  /* 0x0000000500127c82 */ /* 0x000fe20008000000 */
[----:B------:R-:W-:Y:S02]  /*11a0*/  CS2R R16, SRZ ;  /* 0x0000000000107805 */ /* 0x000fe4000001ff00 */
[----:B------:R-:W-:Y:S01]  /*11b0*/  CS2R R14, SRZ ;  /* 0x00000000000e7805 */ /* 0x000fe2000001ff00 */
[----:B01----:R-:W0:Y:S01]  /*11c0*/  LDC R12, c[0x0][0x28c] ;  /* 0x0000a300ff0c7b82 */ /* 0x003e220000000800 */
[----:B------:R-:W1:Y:S01]  /*11d0*/  SHFL.IDX PT, R11, R11, RZ, 0x1f ;  /* 0x00001fff0b0b7589 */ /* 0x000e6200000e0000 */
[----:B------:R-:W-:-:S02]  /*11e0*/  CS2R R18, SRZ ;  /* 0x0000000000127805 */ /* 0x000fc4000001ff00 */
[----:B------:R-:W-:Y:S02]  /*11f0*/  CS2R R20, SRZ ;  /* 0x0000000000147805 */ /* 0x000fe4000001ff00 */
[----:B------:R-:W-:Y:S02]  /*1200*/  CS2R R22, SRZ ;  /* 0x0000000000167805 */ /* 0x000fe4000001ff00 */
[----:B------:R-:W-:Y:S02]  /*1210*/  CS2R R88, SRZ ;  /* 0x0000000000587805 */ /* 0x000fe4000001ff00 */
[----:B------:R-:W-:Y:S02]  /*1220*/  CS2R R90, SRZ ;  /* 0x00000000005a7805 */ /* 0x000fe4000001ff00 */
[----:B------:R-:W-:Y:S02]  /*1230*/  CS2R R92, SRZ ;  /* 0x00000000005c7805 */ /* 0x000fe4000001ff00 */
        /* <DEDUP_REMOVED lines=16> */
[----:B0-----:R-:W-:Y:S02]  /*1340*/  ISETP.GE.AND P1, PT, R12, 0x1, PT ;  /* 0x000000010c00780c */ /* 0x001fe40003f26270 */
[----:B------:R-:W-:Y:S02]  /*1350*/  CS2R R126, SRZ ;  /* 0x00000000007e7805 */ /* 0x000fe4000001ff00 */
[----:B-1----:R-:W-:-:S02]  /*1360*/  R2UR UR8, R11 ;  /* 0x000000000b0872ca */ /* 0x002fc400000e0000 */
[----:B------:R-:W-:Y:S02]  /*1370*/  CS2R R128, SRZ ;  /* 0x0000000000807805 */ /* 0x000fe4000001ff00 */
[----:B------:R-:W-:Y:S02]  /*1380*/  CS2R R130, SRZ ;  /* 0x0000000000827805 */ /* 0x000fe4000001ff00 */
[----:B------:R-:W-:Y:S02]  /*1390*/  CS2R R132, SRZ ;  /* 0x0000000000847805 */ /* 0x000fe4000001ff00 */
[----:B------:R-:W-:Y:S02]  /*13a0*/  CS2R R134, SRZ ;  /* 0x0000000000867805 */ /* 0x000fe4000001ff00 */
[----:B------:R-:W-:Y:S02]  /*13b0*/  CS2R R136, SRZ ;  /* 0x0000000000887805 */ /* 0x000fe4000001ff00 */
[----:B------:R-:W-:-:S02]  /*13c0*/  CS2R R138, SRZ ;  /* 0x00000000008a7805 */ /* 0x000fc4000001ff00 */
[----:B------:R-:W-:Y:S01]  /*13d0*/  CS2R R140, SRZ ;  /* 0x00000000008c7805 */ /* 0x000fe2000001ff00 */
[----:B------:R-:W-:Y:S01]  /*13e0*/  IMAD.U32 R144, RZ, RZ, UR4 ;  /* 0x00000004ff907e24 */ /* 0x000fe2000f8e00ff */
[----:B--23--:R-:W-:Y:S02]  /*13f0*/  CS2R R24, SRZ ;  /* 0x0000000000187805 */ /* 0x00cfe4000001ff00 */
[----:B------:R-:W-:Y:S02]  /*1400*/  CS2R R26, SRZ ;  /* 0x00000000001a7805 */ /* 0x000fe4000001ff00 */
[----:B------:R-:W-:Y:S02]  /*1410*/  CS2R R28, SRZ ;  /* 0x00000000001c7805 */ /* 0x000fe4000001ff00 */
[----:B------:R-:W-:Y:S01]  /*1420*/  CS2R R30, SRZ ;  /* 0x00000000001e7805 */ /* 0x000fe2000001ff00 */
[----:B------:R-:W-:Y:S01]  /*1430*/  ULEA.HI UR10, UR8, UR8, URZ, 0x1 ;  /* 0x00000008080a7291 */ /* 0x000fe2000f8f083f */
[----:B------:R-:W-:-:S02]  /*1440*/  CS2R R32, SRZ ;  /* 0x0000000000207805 */ /* 0x000fc4000001ff00 */
[----:B------:R-:W-:Y:S02]  /*1450*/  CS2R R34, SRZ ;  /* 0x0000000000227805 */ /* 0x000fe4000001ff00 */
[----:B------:R-:W-:Y:S01]  /*1460*/  CS2R R36, SRZ ;  /* 0x0000000000247805 */ /* 0x000fe2000001ff00 */
[----:B------:R-:W-:Y:S01]  /*1470*/  ULOP3.LUT UR11, UR10, 0x7fffe, URZ, 0xc0, !UPT ;  /* 0x0007fffe0a0b7892 */ /* 0x000fe2000f8ec03f */
[----:B------:R-:W-:Y:S01]  /*1480*/  CS2R R38, SRZ ;  /* 0x0000000000267805 */ /* 0x000fe2000001ff00 */
[----:B----4-:R-:W-:Y:S01]  /*1490*/  ULEA UR10, UR13, UR12, 0x18 ;  /* 0x0000000c0d0a7291 */ /* 0x010fe2000f8ec03f */
[----:B------:R-:W-:Y:S01]  /*14a0*/  CS2R R40, SRZ ;  /* 0x0000000000287805 */ /* 0x000fe2000001ff00 */
[----:B------:R-:W-:Y:S01]  /*14b0*/  UIADD3 UR11, UR8, -UR11, URZ ;  /* 0x8000000b080b7290 */ /* 0x000fe2000fffe03f */
[----:B------:R-:W-:Y:S02]  /*14c0*/  CS2R R42, SRZ ;  /* 0x00000000002a7805 */ /* 0x000fe4000001ff00 */
[----:B------:R-:W-:Y:S01]  /*14d0*/  CS2R R44, SRZ ;  /* 0x00000000002c7805 */ /* 0x000fe2000001ff00 */
[----:B------:R-:W-:Y:S01]  /*14e0*/  UMOV UR8, URZ ;  /* 0x0000003f00087c82 */ /* 0x000fe20008000000 */
[----:B------:R-:W-:Y:S01]  /*14f0*/  ULEA UR11, UR11, UR10, 0xd ;  /* 0x0000000a0b0b7291 */ /* 0x000fe2000f8e683f */
[----:B------:R-:W-:-:S02]  /*1500*/  CS2R R46, SRZ ;  /* 0x00000000002e7805 */ /* 0x000fc4000001ff00 */
[----:B------:R-:W-:Y:S02]  /*1510*/  CS2R R48, SRZ ;  /* 0x0000000000307805 */ /* 0x000fe4000001ff00 */
[----:B------:R-:W-:Y:S01]  /*1520*/  CS2R R50, SRZ ;  /* 0x0000000000327805 */ /* 0x000fe2000001ff00 */
[----:B------:R-:W-:Y:S01]  /*1530*/  UIADD3 UR11, UR11, 0x100, URZ ;  /* 0x000001000b0b7890 */ /* 0x000fe2000fffe03f */
[----:B------:R-:W-:Y:S02]  /*1540*/  CS2R R52, SRZ ;  /* 0x0000000000347805 */ /* 0x000fe4000001ff00 */
[----:B------:R-:W-:Y:S02]  /*1550*/  CS2R R54, SRZ ;  /* 0x0000000000367805 */ /* 0x000fe4000001ff00 */
[----:B------:R-:W-:Y:S01]  /*1560*/  CS2R R56, SRZ ;  /* 0x0000000000387805 */ /* 0x000fe2000001ff00 */
[----:B------:R-:W-:Y:S01]  /*1570*/  USHF.R.U32.HI UR11, URZ, 0x4, UR11 ;  /* 0x000000043f0b7899 */ /* 0x000fe2000801160b */
[----:B------:R-:W-:-:S02]  /*1580*/  CS2R R58, SRZ ;  /* 0x00000000003a7805 */ /* 0x000fc4000001ff00 */
[----:B------:R-:W-:Y:S02]  /*1590*/  CS2R R60, SRZ ;  /* 0x00000000003c7805 */ /* 0x000fe4000001ff00 */
[----:B------:R-:W-:Y:S01]  /*15a0*/  CS2R R62, SRZ ;  /* 0x00000000003e7805 */ /* 0x000fe2000001ff00 */
[----:B------:R-:W-:Y:S01]  /*15b0*/  ULOP3.LUT UR11, UR11, 0x3fff, URZ, 0xc0, !UPT ;  /* 0x00003fff0b0b7892 */ /* 0x000fe2000f8ec03f */
        /* <DEDUP_REMOVED lines=11> */
[----:B------:R-:W-:Y:S01]  /*1670*/  CS2R R86, SRZ ;  /* 0x0000000000567805 */ /* 0x000fe2000001ff00 */
[----:B------:R-:W-:Y:S06]  /*1680*/  @!P1 BRA `(.L_x_17) ;  /* 0x00000008005c9947 */ /* 0x000fec0003800000 */
[----:B------:R-:W-:-:S13]  /*1690*/  ISETP.NE.AND P2, PT, R143, 0x3, PT ;  /* 0x000000038f00780c */ /* 0x000fda0003f45270 */
[----:B------:R-:W-:Y:S05]  /*16a0*/  @!P2 BRA `(.L_x_18) ;  /* 0x000000000004a947 */ /* 0x000fea0003800000 */
[----:B------:R-:W-:Y:S01]  /*16b0*/  BPT.TRAP 0x1 ;  /* 0x000000040000795c */ /* 0x000fe20000300000 */
.L_x_18:
[----:B------:R-:W-:Y:S01]  /*16c0*/  ULEA UR6, UR5, UR10, 0x3 ;  /* 0x0000000a05067291 */ /* 0x000fe2000f8e183f */
[----:B------:R-:W-:-:S05]  /*16d0*/  IMAD.U32 R11, RZ, RZ, UR4 ;  /* 0x00000004ff0b7e24 */ /* 0x000fca000f8e00ff */
[----:B------:R-:W-:-:S04]  /*16e0*/  SHF.L.U32 R11, R11, 0x1f, RZ ;  /* 0x0000001f0b0b7819 */ /* 0x000fc800000006ff */
[----:B------:R0:W1:Y:S01]  /*16f0*/  SYNCS.PHASECHK.TRANS64.TRYWAIT P1, [UR6], R11 ;  /* 0x0000000bff0075a7 */ /* 0x0000620008020146 */
[----:B------:R-:W-:Y:S05]  /*1700*/  @!P2 BRA `(.L_x_19) ;  /* 0x000000000004a947 */ /* 0x000fea0003800000 */
[----:B------:R-:W-:Y:S01]  /*1710*/  BPT.TRAP 0x1 ;  /* 0x000000040000795c */ /* 0x000fe20000300000 */
.L_x_19:
[----:B-1----:R-:W-:Y:S05]  /*1720*/  @P1 BRA `(.L_x_20) ;  /* 0x0000000000081947 */ /* 0x002fea0003800000 */
[----:B------:R-:W1:Y:S02]  /*1730*/  SYNCS.PHASECHK.TRANS64.TRYWAIT P1, [UR6], R11 ;  /* 0x0000000bff0075a7 */ /* 0x000e640008020146 */
[----:B-1----:R-:W-:Y:S05]  /*1740*/  @!P1 BRA `(.L_x_21) ;  /* 0x0000007c00189947 */ /* 0x002fea0003800000 */
.L_x_20:
[----:B------:R-:W-:Y:S01]  /*1750*/  UIADD3 UR6, UR10, 0xc100, URZ ;  /* 0x0000c1000a067890 */ /* 0x000fe2000fffe03f */
[----:B------:R-:W-:Y:S01]  /*1760*/  WARPGROUP.ARRIVE ;  /* 0x00000000000079c5 */ /* 0x000fe20000000000 */
[----:B------:R-:W-:Y:S01]  /*1770*/  ULOP3.LUT UR8, UR11, 0x10000, URZ, 0xfc, !UPT ;  /* 0x000100000b087892 */ /* 0x000fe2000f8efc3f */
[----:B------:R-:W-:Y:S01]  /*1780*/  CS2R R16, SRZ ;  /* 0x0000000000107805 */ /* 0x000fe2000001ff00 */
[----:B------:R-:W-:Y:S01]  /*1790*/  USHF.R.U32.HI UR6, URZ, 0x4, UR6 ;  /* 0x000000043f067899 */ /* 0x000fe20008011606 */
[----:B------:R-:W-:Y:S01]  /*17a0*/  CS2R R14, SRZ ;  /* 0x00000000000e7805 */ /* 0x000fe2000001ff00 */
[----:B------:R-:W-:Y:S01]  /*17b0*/  UMOV UR13, 0x40000040 ;  /* 0x40000040000d7882 */ /* 0x000fe20000000000 */
[----:B------:R-:W-:Y:S01]  /*17c0*/  UMOV UR15, 0x40000040 ;  /* 0x40000040000f7882 */ /* 0x000fe20000000000 */
[----:B------:R-:W-:Y:S01]  /*17d0*/  ULOP3.LUT UR6, UR6, 0x3fff, URZ, 0xc0, !UPT ;  /* 0x00003fff06067892 */ /* 0x000fe2000f8ec03f */
[----:B------:R-:W-:Y:S02]  /*17e0*/  CS2R R18, SRZ ;  /* 0x0000000000127805 */ /* 0x000fe4000001ff00 */
[----:B------:R-:W-:-:S02]  /*17f0*/  CS2R R20, SRZ ;  /* 0x0000000000147805 */ /* 0x000fc4000001ff00 */
[----:B------:R-:W-:Y:S01]  /*1800*/  CS2R R22, SRZ ;  /* 0x0000000000167805 */ /* 0x000fe2000001ff00 */
[----:B------:R-:W-:Y:S01]  /*1810*/  ULOP3.LUT UR7, UR6, 0x10000, URZ, 0xfc, !UPT ;  /* 0x0001000006077892 */ /* 0x000fe2000f8efc3f */
[----:B------:R-:W-:Y:S01]  /*1820*/  CS2R R88, SRZ ;  /* 0x0000000000587805 */ /* 0x000fe2000001ff00 */
[----:B------:R-:W-:Y:S01]  /*1830*/  ULEA UR6, UR5, UR8, 0xa ;  /* 0x0000000805067291 */ /* 0x000fe2000f8e503f */
[----:B------:R-:W-:Y:S01]  /*1840*/  CS2R R90, SRZ ;  /* 0x00000000005a7805 */ /* 0x000fe2000001ff00 */
[----:B------:R-:W-:Y:S01]  /*1850*/  ULEA UR7, UR5, UR7, 0xa ;  /* 0x0000000705077291 */ /* 0x000fe2000f8e503f */
[----:B------:R-:W-:Y:S02]  /*1860*/  CS2R R92, SRZ ;  /* 0x00000000005c7805 */ /* 0x000fe4000001ff00 */
[----:B------:R-:W-:Y:S02]  /*1870*/  CS2R R94, SRZ ;  /* 0x00000000005e7805 */ /* 0x000fe4000001ff00 */
[----:B------:R-:W-:-:S02]  /*1880*/  CS2R R96, SRZ ;  /* 0x0000000000607805 */ /* 0x000fc4000001ff00 */
[----:B------:R-:W-:Y:S01]  /*1890*/  CS2R R98, SRZ ;  /* 0x0000000000627805 */ /* 0x000fe2000001ff00 */
[----:B------:R-:W-:Y:S01]  /*18a0*/  UMOV UR12, UR6 ;  /* 0x00000006000c7c82 */ /* 0x000fe20008000000 */
[----:B------:R-:W-:Y:S01]  /*18b0*/  CS2R R100, SRZ ;  /* 0x0000000000647805 */ /* 0x000fe2000001ff00 */
[----:B------:R-:W-:Y:S01]  /*18c0*/  UMOV UR14, UR7 ;  /* 0x00000007000e7c82 */ /* 0x000fe20008000000 */
[----:B------:R-:W-:Y:S01]  /*18d0*/  CS2R R102, SRZ ;  /* 0x0000000000667805 */ /* 0x000fe2000001ff00 */
[----:B------:R-:W-:Y:S01]  /*18e0*/  QGMMA.64x128x32.F32.E5M2.E5M2 R24, gdesc[UR12], RZ, !UPT ;  /* 0x01e000000c1879f3 */ /* 0x000fe2000c7038ff */
[----:B------:R-:W-:Y:S01]  /*18f0*/  UIADD3 UR12, UR6, 0x2, URZ ;  /* 0x00000002060c7890 */ /* 0x000fe2000fffe03f */
[----:B------:R-:W-:Y:S01]  /*1900*/  CS2R R104, SRZ ;  /* 0x0000000000687805 */ /* 0x000fe2000001ff00 */
[----:B------:R-:W-:Y:S01]  /*1910*/  UIADD3 UR14, UR7, 0x2, URZ ;  /* 0x00000002070e7890 */ /* 0x000fe2000fffe03f */
[----:B------:R-:W-:Y:S01]  /*1920*/  CS2R R106, SRZ ;  /* 0x00000000006a7805 */ /* 0x000fe2000001ff00 */
[----:B------:R-:W-:Y:S01]  /*1930*/  UMOV UR13, 0x40000040 ;  /* 0x40000040000d7882 */ /* 0x000fe20000000000 */
[----:B------:R-:W-:Y:S01]  /*1940*/  UMOV UR15, 0x40000040 ;  /* 0x40000040000f7882 */ /* 0x000fe20000000000 */
        /* <DEDUP_REMOVED lines=16> */
[----:B------:R-:W-:Y:S01]  /*1a50*/  CS2R R140, SRZ ;  /* 0x00000000008c7805 */ /* 0x000fe2000001ff00 */
[----:B------:R-:W-:Y:S01]  /*1a60*/  QGMMA.64x128x32.F32.E5M2.E5M2 R24, gdesc[UR12], R24 ;  /* 0x01e000000c1879f3 */ /* 0x000fe20008703818 */
[----:B------:R-:W-:Y:S02]  /*1a70*/  UIADD3 UR12, UR6, 0x4, URZ ;  /* 0x00000004060c7890 */ /* 0x000fe4000fffe03f */
[----:B------:R-:W-:Y:S01]  /*1a80*/  UIADD3 UR14, UR7, 0x4, URZ ;  /* 0x00000004070e7890 */ /* 0x000fe2000fffe03f */
[----:B------:R-:W-:Y:S01]  /*1a90*/  UMOV UR13, 0x40000040 ;  /* 0x40000040000d7882 */ /* 0x000fe20000000000 */
[----:B------:R-:W-:-:S07]  /*1aa0*/  UMOV UR15, 0x40000040 ;  /* 0x40000040000f7882 */ /* 0x000fce0000000000 */
[----:B------:R-:W-:Y:S01]  /*1ab0*/  QGMMA.64x128x32.F32.E5M2.E5M2 R24, gdesc[UR12], R24 ;  /* 0x01e000000c1879f3 */ /* 0x000fe20008703818 */
[----:B------:R-:W-:Y:S02]  /*1ac0*/  UIADD3 UR14, UR7, 0x6, URZ ;  /* 0x00000006070e7890 */ /* 0x000fe4000fffe03f */
[----:B------:R-:W-:Y:S01]  /*1ad0*/  UIADD3 UR12, UR6, 0x6, URZ ;  /* 0x00000006060c7890 */ /* 0x000fe2000fffe03f */
[----:B------:R-:W-:Y:S01]  /*1ae0*/  ULDC UR7, c[0x0][0x50c] ;  /* 0x0001430000077ab9 */ /* 0x000fe20000000800 */
[----:B------:R-:W-:Y:S01]  /*1af0*/  UMOV UR13, 0x40000040 ;  /* 0x40000040000d7882 */ /* 0x000fe20000000000 */
[----:B------:R-:W-:Y:S01]  /*1b00*/  UISETP.NE.AND UP0, UPT, UR7, 0x4, UPT ;  /* 0x000000040700788c */ /* 0x000fe2000bf05270 */
[----:B------:R-:W-:Y:S01]  /*1b10*/  UMOV UR15, 0x40000040 ;  /* 0x40000040000f7882 */ /* 0x000fe20000000000 */
[----:B------:R-:W-:Y:S02]  /*1b20*/  UMOV UR6, 0x4 ;  /* 0x0000000400067882 */ /* 0x000fe40000000000 */
[----:B------:R-:W-:-:S06]  /*1b30*/  USEL UR7, URZ, 0x1, UP0 ;  /* 0x000000013f077887 */ /* 0x000fcc0008000000 */
[----:B------:R-:W-:Y:S01]  /*1b40*/  ISETP.NE.AND P1, PT, RZ, UR7, PT ;  /* 0x00000007ff007c0c */ /* 0x000fe2000bf25270 */
[----:B------:R-:W-:-:S12]  /*1b50*/  QGMMA.64x128x32.F32.E5M2.E5M2 R24, gdesc[UR12], R24, gsb0 ;  /* 0x01e000000c1879f3 */ /* 0x000fd80008003818 */
[----:B------:R-:W-:Y:S05]  /*1b60*/  @!P1 BRA `(.L_x_22) ;  /* 0x0000000400089947 */ /* 0x000fea0003800000 */
[----:B------:R-:W-:Y:S02]  /*1b70*/  WARPGROUP.DEPBAR.LE gsb0, 0x0 ;  /* 0x00008000000079c5 */ /* 0x000fe40000010000 */
[----:B------:R-:W-:-:S01]  /*1b80*/  FADD R141, RZ, R24 ;  /* 0x00000018ff8d7221 */ /* 0x000fc20000000000 */
[----:B------:R-:W-:Y:S01]  /*1b90*/  FADD R140, RZ, R25 ;  /* 0x00000019ff8c7221 */ /* 0x000fe20000000000 */
        /* <DEDUP_REMOVED lines=62> */
[----:B------:R-:W-:-:S06]  /*1f80*/  UMOV UR6, URZ ;  /* 0x0000003f00067c82 */ /* 0x000fcc0008000000 */
.L_x_22:
[----:B------:R-:W-:-:S04]  /*1f90*/  UIADD3 UR18, UR5, 0x1, URZ ;  /* 0x0000000105127890 */ /* 0x000fc8000fffe03f */
[----:B------:R-:W-:-:S04]  /*1fa0*/  UISETP.NE.AND UP0, UPT, UR18, 0x3, UPT ;  /* 0x000000031200788c */ /* 0x000fc8000bf05270 */
[----:B------:R-:W-:Y:S02]  /*1fb0*/  USEL UR8, URZ, 0x1, UP0 ;  /* 0x000000013f087887 */ /* 0x000fe40008000000 */
[----:B------:R-:W-:Y:S02]  /*1fc0*/  USEL UR18, UR18, URZ, UP0 ;  /* 0x0000003f12127287 */ /* 0x000fe40008000000 */
[----:B------:R-:W-:-:S06]  /*1fd0*/  ULOP3.LUT UR8, UR4, UR8, URZ, 0x3c, !UPT ;  /* 0x0000000804087292 */ /* 0x000fcc000f8e3c3f */
[----:B------:R-:W-:Y:S01]  /*1fe0*/  IMAD.U32 R144, RZ, RZ, UR8 ;  /* 0x00000008ff907e24 */ /* 0x000fe2000f8e00ff */
[----:B------:R-:W-:-:S06]  /*1ff0*/  UMOV UR8, 0x1 ;  /* 0x0000000100087882 */ /* 0x000fcc0000000000 */
.L_x_17:
[----:B------:R-:W-:-:S04]  /*2000*/  UISETP.LT.AND UP0, UPT, UR9, 0x1, UPT ;  /* 0x000000010900788c */ /* 0x000fc8000bf01270 */
[----:B------:R-:W-:-:S04]  /*2010*/  USEL UR12, UR9, 0x1, UP0 ;  /* 0x00000001090c7887 */ /* 0x000fc80008000000 */
[----:B------:R-:W-:-:S04]  /*2020*/  UIADD3 UR12, UR9, -UR12, URZ ;  /* 0x8000000c090c7290 */ /* 0x000fc8000fffe03f */
[----:B------:R-:W-:-:S06]  /*2030*/  UISETP.GE.AND UP0, UPT, UR12, 0x1, UPT ;  /* 0x000000010c00788c */ /* 0x000fcc000bf06270 */
[----:B------:R-:W-:-:S13]  /*2040*/  PLOP3.LUT P1, PT, PT, PT, UP0, 0x80, 0x0 ;  /* 0x000000000000781c */ /* 0x000fda0003f2f008 */
[----:B------:R-:W-:Y:S05]  /*2050*/  @!P1 BRA `(.L_x_23) ;  /* 0x0000000800349947 */ /* 0x000fea0003800000 */
[----:B01----:R-:W-:Y:S01]  /*2060*/  IMAD.U32 R11, RZ, RZ, UR12 ;  /* 0x0000000cff0b7e24 */ /* 0x003fe2000f8e00ff */
[----:B------:R-:W-:Y:S01]  /*2070*/  ULDC UR19, c[0x0][0x50c] ;  /* 0x0001430000137ab9 */ /* 0x000fe20000000800 */
[----:B------:R-:W-:-:S07]  /*2080*/  IMAD.U32 R12, RZ, RZ, UR5 ;  /* 0x00000005ff0c7e24 */ /* 0x000fce000f8e00ff */
.L_x_31:
[----:B------:R-:W-:-:S13]  /*2090*/  ISETP.NE.AND P2, PT, R143, 0x3, PT ;  /* 0x000000038f00780c */ /* 0x000fda0003f45270 */
[----:B0-----:R-:W-:Y:S05]  /*20a0*/  @!P2 BRA `(.L_x_24) ;  /* 0x000000000004a947 */ /* 0x001fea0003800000 */
[----:B------:R-:W-:Y:S01]  /*20b0*/  BPT.TRAP 0x1 ;  /* 0x000000040000795c */ /* 0x000fe20000300000 */
.L_x_24:
[----:B------:R-:W0:Y:S01]  /*20c0*/  S2UR UR12, SR_CgaCtaId ;  /* 0x00000000000c79c3 */ /* 0x000e220000008800 */
[----:B------:R-:W-:Y:S01]  /*20d0*/  UMOV UR10, 0x400 ;  /* 0x00000400000a7882 */ /* 0x000fe20000000000 */
[----:B------:R-:W-:Y:S01]  /*20e0*/  SHF.L.U32 R13, R144, 0x1f, RZ ;  /* 0x0000001f900d7819 */ /* 0x000fe200000006ff */
[----:B0-----:R-:W-:-:S04]  /*20f0*/  ULEA UR10, UR12, UR10, 0x18 ;  /* 0x0000000a0c0a7291 */ /* 0x001fc8000f8ec03f */
[----:B------:R-:W-:-:S09]  /*2100*/  ULEA UR12, UR18, UR10, 0x3 ;  /* 0x0000000a120c7291 */ /* 0x000fd2000f8e183f */
[----:B------:R0:W1:Y:S01]  /*2110*/  SYNCS.PHASECHK.TRANS64.TRYWAIT P1, [UR12], R13 ;  /* 0x0000000dff0075a7 */ /* 0x000062000802014c */
[----:B------:R-:W-:Y:S05]  /*2120*/  @!P2 BRA `(.L_x_25) ;  /* 0x000000000004a947 */ /* 0x000fea0003800000 */
[----:B------:R-:W-:Y:S01]  /*2130*/  BPT.TRAP 0x1 ;  /* 0x000000040000795c */ /* 0x000fe20000300000 */
.L_x_25:
[----:B-1----:R-:W-:Y:S05]  /*2140*/  @P1 BRA `(.L_x_26) ;  /* 0x0000000000081947 */ /* 0x002fea0003800000 */
[----:B------:R-:W1:Y:S02]  /*2150*/  SYNCS.PHASECHK.TRANS64.TRYWAIT P1, [UR12], R13 ;  /* 0x0000000dff0075a7 */ /* 0x000e64000802014c */
[----:B-1----:R-:W-:Y:S05]  /*2160*/  @!P1 BRA `(.L_x_27) ;  /* 0x0000007000a89947 */ /* 0x002fea0003800000 */
.L_x_26:
[----:B------:R-:W-:Y:S01]  /*2170*/  UIADD3 UR12, UR10, 0xc100, URZ ;  /* 0x0000c1000a0c7890 */ /* 0x000fe2000fffe03f */
[----:B------:R-:W-:Y:S01]  /*2180*/  WARPGROUP.ARRIVE ;  /* 0x00000000000079c5 */ /* 0x000fe20000000000 */
[----:B------:R-:W-:Y:S02]  /*2190*/  UISETP.NE.AND UP0, UPT, UR7, URZ, UPT ;  /* 0x0000003f0700728c */ /* 0x000fe4000bf05270 */
[----:B------:R-:W-:Y:S02]  /*21a0*/  USHF.R.U32.HI UR12, URZ, 0x4, UR12 ;  /* 0x000000043f0c7899 */ /* 0x000fe4000801160c */
[----:B------:R-:W-:Y:S02]  /*21b0*/  USEL UR8, UR8, URZ, !UP0 ;  /* 0x0000003f08087287 */ /* 0x000fe4000c000000 */
[----:B------:R-:W-:Y:S02]  /*21c0*/  ULOP3.LUT UR12, UR12, 0x3fff, URZ, 0xc0, !UPT ;  /* 0x00003fff0c0c7892 */ /* 0x000fe4000f8ec03f */
[----:B------:R-:W-:-:S02]  /*21d0*/  UISETP.NE.U32.AND UP0, UPT, UR8, URZ, UPT ;  /* 0x0000003f0800728c */ /* 0x000fc4000bf05070 */
[----:B------:R-:W-:Y:S02]  /*21e0*/  ULOP3.LUT UR7, UR11, 0x10000, URZ, 0xfc, !UPT ;  /* 0x000100000b077892 */ /* 0x000fe4000f8efc3f */
[----:B------:R-:W-:Y:S02]  /*21f0*/  ULOP3.LUT UR8, UR12, 0x10000, URZ, 0xfc, !UPT ;  /* 0x000100000c087892 */ /* 0x000fe4000f8efc3f */
[----:B------:R-:W-:Y:S02]  /*2200*/  ULEA UR7, UR18, UR7, 0xa ;  /* 0x0000000712077291 */ /* 0x000fe4000f8e503f */
[----:B------:R-:W-:Y:S01]  /*2210*/  ULEA UR8, UR18, UR8, 0xa ;  /* 0x0000000812087291 */ /* 0x000fe2000f8e503f */
[----:B------:R-:W-:Y:S01]  /*2220*/  UMOV UR13, 0x40000040 ;  /* 0x40000040000d7882 */ /* 0x000fe20000000000 */
[----:B------:R-:W-:Y:S01]  /*2230*/  UMOV UR15, 0x40000040 ;  /* 0x40000040000f7882 */ /* 0x000fe20000000000 */
[----:B------:R-:W-:Y:S02]  /*2240*/  UIADD3 UR6, UR6, 0x4, URZ ;  /* 0x0000000406067890 */ /* 0x000fe4000fffe03f */
[----:B------:R-:W-:-:S02]  /*2250*/  UMOV UR12, UR7 ;  /* 0x00000007000c7c82 */ /* 0x000fc40008000000 */
[----:B------:R-:W-:Y:S02]  /*2260*/  UMOV UR14, UR8 ;  /* 0x00000008000e7c82 */ /* 0x000fe40008000000 */
[----:B------:R-:W-:Y:S01]  /*2270*/  QGMMA.64x128x32.F32.E5M2.E5M2 R24, gdesc[UR12], R24, UP0 ;  /* 0x01e000000c1879f3 */ /* 0x000fe2000bf03818 */
[----:B------:R-:W-:Y:S02]  /*2280*/  UIADD3 UR12, UR7, 0x2, URZ ;  /* 0x00000002070c7890 */ /* 0x000fe4000fffe03f */
[----:B------:R-:W-:Y:S01]  /*2290*/  UIADD3 UR14, UR8, 0x2, URZ ;  /* 0x00000002080e7890 */ /* 0x000fe2000fffe03f */
[----:B------:R-:W-:Y:S01]  /*22a0*/  UMOV UR13, 0x40000040 ;  /* 0x40000040000d7882 */ /* 0x000fe20000000000 */
[----:B------:R-:W-:Y:S01]  /*22b0*/  UMOV UR15, 0x40000040 ;  /* 0x40000040000f7882 */ /* 0x000fe20000000000 */
[----:B------:R-:W-:-:S06]  /*22c0*/  UISETP.NE.AND UP0, UPT, UR6, UR19, UPT ;  /* 0x000000130600728c */ /* 0x000fcc000bf05270 */
        /* <DEDUP_REMOVED lines=8> */
[----:B------:R-:W-:Y:S01]  /*2350*/  UMOV UR13, 0x40000040 ;  /* 0x40000040000d7882 */ /* 0x000fe20000000000 */
[----:B------:R-:W-:Y:S01]  /*2360*/  UMOV UR15, 0x40000040 ;  /* 0x40000040000f7882 */ /* 0x000fe20000000000 */
[----:B------:R-:W-:-:S06]  /*2370*/  USEL UR7, URZ, 0x1, UP0 ;  /* 0x000000013f077887 */ /* 0x000fcc0008000000 */
[----:B------:R-:W-:Y:S01]  /*2380*/  ISETP.NE.AND P1, PT, RZ, UR7, PT ;  /* 0x00000007ff007c0c */ /* 0x000fe2000bf25270 */
[----:B------:R-:W-:Y:S03]  /*2390*/  QGMMA.64x128x32.F32.E5M2.E5M2 R24, gdesc[UR12], R24, gsb0 ;  /* 0x01e000000c1879f3 */ /* 0x000fe60008003818 */
[----:B------:R-:W-:-:S09]  /*23a0*/  WARPGROUP.DEPBAR.LE gsb0, 0x1 ;  /* 0x00008000000079c5 */ /* 0x000fd20000010100 */
[----:B------:R-:W-:Y:S05]  /*23b0*/  @!P1 BRA `(.L_x_28) ;  /* 0x0000000400089947 */ /* 0x000fea0003800000 */
[----:B------:R-:W-:Y:S02]  /*23c0*/  WARPGROUP.DEPBAR.LE gsb0, 0x0 ;  /* 0x00008000000079c5 */ /* 0x000fe40000010000 */
[----:B------:R-:W-:-:S01]  /*23d0*/  FADD R141, R24, R141 ;  /* 0x0000008d188d7221 */ /* 0x000fc20000000000 */
[----:B------:R-:W-:Y:S01]  /*23e0*/  FADD R140, R25, R140 ;  /* 0x0000008c198c7221 */ /* 0x000fe20000000000 */
        /* <DEDUP_REMOVED lines=62> */
[----:B------:R-:W-:-:S06]  /*27d0*/  UMOV UR6, URZ ;  /* 0x0000003f00067c82 */ /* 0x000fcc0008000000 */
.L_x_28:
[----:B------:R-:W-:Y:S05]  /*27e0*/  @!P2 BRA `(.L_x_29) ;  /* 0x000000000004a947 */ /* 0x000fea0003800000 */
[----:B------:R-:W-:Y:S01]  /*27f0*/  BPT.TRAP 0x1 ;  /* 0x000000040000795c */ /* 0x000fe20000300000 */
.L_x_29:
[----:B01----:R-:W-:Y:S02]  /*2800*/  @P0 LEA R13, R12, UR10, 0x3 ;  /* 0x0000000a0c0d0c11 */ /* 0x003fe4000f8e18ff */
[----:B------:R-:W-:-:S03]  /*2810*/  ISETP.GT.U32.AND P1, PT, R4, 0x1, PT ;  /* 0x000000010400780c */ /* 0x000fc60003f24070 */
[----:B------:R-:W-:-:S05]  /*2820*/  @P0 VIADD R142, R13, 0x18 ;  /* 0x000000180d8e0836 */ /* 0x000fca0000000000 */
[----:B------:R-:W-:-:S04]  /*2830*/  @P0 PRMT R142, R5, 0x654, R142 ;  /* 0x00000654058e0816 */ /* 0x000fc8000000008e */
[----:B------:R0:W-:Y:S01]  /*2840*/  @P0 SYNCS.ARRIVE.TRANS64.RED.A1T0 RZ, [R142+URZ], RZ ;  /* 0x000000ff8eff09a7 */ /* 0x0001e2000810043f */
[----:B------:R-:W-:Y:S05]  /*2850*/  @P1 BRA `(.L_x_30) ;  /* 0x0000000000041947 */ /* 0x000fea0003800000 */
[----:B------:R-:W-:Y:S01]  /*2860*/  BPT.TRAP 0x1 ;  /* 0x000000040000795c */ /* 0x000fe20000300000 */
.L_x_30:
[----:B------:R-:W-:Y:S01]  /*2870*/  UIADD3 UR18, UR18, 0x1, URZ ;  /* 0x0000000112127890 */ /* 0x000fe2000fffe03f */
[C---:B------:R-:W-:Y:S01]  /*2880*/  ISETP.GT.AND P2, PT, R11.reuse, 0x1, PT ;  /* 0x000000010b00780c */ /* 0x040fe20003f44270 */
[----:B------:R-:W-:Y:S02]  /*2890*/  VIADD R12, R12, 0x1 ;  /* 0x000000010c0c7836 */ /* 0x000fe40000000000 */
[----:B------:R-:W-:Y:S01]  /*28a0*/  UISETP.NE.AND UP0, UPT, UR18, 0x3, UPT ;  /* 0x000000031200788c */ /* 0x000fe2000bf05270 */
[----:B------:R-:W-:Y:S02]  /*28b0*/  VIADD R11, R11, 0xffffffff ;  /* 0xffffffff0b0b7836 */ /* 0x000fe40000000000 */
[C---:B------:R-:W-:Y:S01]  /*28c0*/  ISETP.NE.AND P1, PT, R12.reuse, 0x3, PT ;  /* 0x000000030c00780c */ /* 0x040fe20003f25270 */
[----:B------:R-:W-:Y:S02]  /*28d0*/  USEL UR8, URZ, 0x1, UP0 ;  /* 0x000000013f087887 */ /* 0x000fe40008000000 */
[----:B------:R-:W-:Y:S01]  /*28e0*/  USEL UR18, UR18, URZ, UP0 ;  /* 0x0000003f12127287 */ /* 0x000fe20008000000 */
[----:B------:R-:W-:-:S03]  /*28f0*/  SEL R12, R12, RZ, P1 ;  /* 0x000000ff0c0c7207 */ /* 0x000fc60000800000 */
[----:B------:R-:W-:Y:S01]  /*2900*/  LOP3.LUT R144, R144, UR8, RZ, 0x3c, !PT ;  /* 0x0000000890907c12 */ /* 0x000fe2000f8e3cff */
[----:B------:R-:W-:Y:S01]  /*2910*/  UMOV UR8, 0x1 ;  /* 0x0000000100087882 */ /* 0x000fe20000000000 */
[----:B------:R-:W-:Y:S06]  /*2920*/  @P2 BRA `(.L_x_31) ;  /* 0xfffffff400d82947 */ /* 0x000fec000383ffff */
.L_x_23:
[----:B------:R-:W-:Y:S01]  /*2930*/  UISETP.NE.AND UP0, UPT, UR6, URZ, UPT ;  /* 0x0000003f0600728c */ /* 0x000fe2000bf05270 */
[----:B01----:R-:W0:Y:S03]  /*2940*/  LDC R11, c[0x0][0x28c] ;  /* 0x0000a300ff0b7b82 */ /* 0x003e260000000800 */
[----:B------:R-:W-:-:S06]  /*2950*/  USEL UR6, URZ, 0x1, !UP0 ;  /* 0x000000013f067887 */ /* 0x000fcc000c000000 */
[----:B------:R-:W-:Y:S02]  /*2960*/  ISETP.NE.AND P1, PT, RZ, UR6, PT ;  /* 0x00000006ff007c0c */ /* 0x000fe4000bf25270 */
[----:B0-----:R-:W-:-:S11]  /*2970*/  ISETP.GE.AND P2, PT, R11, 0x1, PT ;  /* 0x000000010b00780c */ /* 0x001fd60003f46270 */
[----:B------:R-:W-:Y:S05]  /*2980*/  @!P1 BRA `(.L_x_32) ;  /* 0x0000000400049947 */ /* 0x000fea0003800000 */
[----:B------:R-:W-:Y:S02]  /*2990*/  WARPGROUP.DEPBAR.LE gsb0, 0x0 ;  /* 0x00008000000079c5 */ /* 0x000fe40000010000 */
[----:B------:R-:W-:Y:S01]  /*29a0*/  FADD R141, R24, R141 ;  /* 0x0000008d188d7221 */ /* 0x000fe20000000000 */
        /* <DEDUP_REMOVED lines=62> */
[----:B------:R-:W-:-:S07]  /*2d90*/  FADD R16, R16, R87 ;  /* 0x0000005710107221 */ /* 0x000fce0000000000 */
.L_x_32:
[----:B------:R-:W-:Y:S02]  /*2da0*/  WARPGROUP.DEPBAR.LE gsb0, 0x0 ;  /* 0x00008000000079c5 */ /* 0x000fe40000010000 */
[----:B------:R-:W-:Y:S05]  /*2db0*/  @!P2 BRA `(.L_x_33) ;  /* 0x000000000050a947 */ /* 0x000fea0003800000 */
[----:B------:R-:W-:-:S13]  /*2dc0*/  ISETP.NE.AND P1, PT, R143, 0x3, PT ;  /* 0x000000038f00780c */ /* 0x000fda0003f25270 */
[----:B------:R-:W-:Y:S05]  /*2dd0*/  @!P1 BRA `(.L_x_34) ;  /* 0x0000000000049947 */ /* 0x000fea0003800000 */
[----:B------:R-:W-:Y:S01]  /*2de0*/  BPT.TRAP 0x1 ;  /* 0x000000040000795c */ /* 0x000fe20000300000 */
.L_x_34:
[----:B------:R-:W-:Y:S01]  /*2df0*/  BSSY B0, `(.L_x_35) ;  /* 0x000000e000007945 */ /* 0x000fe20003800000 */
[----:B------:R-:W-:-:S03]  /*2e00*/  ISETP.GT.U32.AND P1, PT, R4, 0x1, PT ;  /* 0x000000010400780c */ /* 0x000fc60003f24070 */
[----:B------:R-:W-:Y:S10]  /*2e10*/  @!P0 BRA `(.L_x_36) ;  /* 0x00000000002c8947 */ /* 0x000ff40003800000 */
[----:B------:R-:W-:-:S04]  /*2e20*/  UISETP.LT.AND UP0, UPT, UR9, 0x1, UPT ;  /* 0x000000010900788c */ /* 0x000fc8000bf01270 */
[----:B------:R-:W-:-:S04]  /*2e30*/  USEL UR8, UR9, 0x1, UP0 ;  /* 0x0000000109087887 */ /* 0x000fc80008000000 */
[----:B------:R-:W-:-:S04]  /*2e40*/  UIADD3 UR8, UR5, UR9, -UR8 ;  /* 0x0000000905087290 */ /* 0x000fc8000fffe808 */
[----:B------:R-:W-:-:S04]  /*2e50*/  UIMAD.WIDE.U32 UR6, UR8, -0x55555555, URZ ;  /* 0xaaaaaaab080678a5 */ /* 0x000fc8000f8e003f */
[----:B------:R-:W-:-:S04]  /*2e60*/  USHF.R.U32.HI UR6, URZ, 0x1, UR7 ;  /* 0x000000013f067899 */ /* 0x000fc80008011607 */
[----:B------:R-:W-:-:S04]  /*2e70*/  UIMAD UR8, UR6, -0x3, UR8 ;  /* 0xfffffffd060878a4 */ /* 0x000fc8000f8e0208 */
[----:B------:R-:W-:-:S04]  /*2e80*/  ULEA UR8, UR8, UR10, 0x3 ;  /* 0x0000000a08087291 */ /* 0x000fc8000f8e183f */
[----:B------:R-:W-:-:S06]  /*2e90*/  UIADD3 UR8, UR8, 0x18, URZ ;  /* 0x0000001808087890 */ /* 0x000fcc000fffe03f */
[----:B------:R-:W-:-:S05]  /*2ea0*/  IMAD.U32 R12, RZ, RZ, UR8 ;  /* 0x00000008ff0c7e24 */ /* 0x000fca000f8e00ff */
[----:B------:R-:W-:-:S04]  /*2eb0*/  PRMT R11, R5, 0x654, R12 ;  /* 0x00000654050b7816 */ /* 0x000fc8000000000c */
[----:B------:R0:W-:Y:S03]  /*2ec0*/  SYNCS.ARRIVE.TRANS64.RED.A1T0 RZ, [R11+URZ], RZ ;  /* 0x000000ff0bff79a7 */ /* 0x0001e6000810043f */
.L_x_36:
[----:B------:R-:W-:Y:S05]  /*2ed0*/  BSYNC B0 ;  /* 0x0000000000007941 */ /* 0x000fea0003800000 */
.L_x_35:
[----:B------:R-:W-:Y:S05]  /*2ee0*/  @P1 BRA `(.L_x_33) ;  /* 0x0000000000041947 */ /* 0x000fea0003800000 */
[----:B------:R-:W-:Y:S01]  /*2ef0*/  BPT.TRAP 0x1 ;  /* 0x000000040000795c */ /* 0x000fe20000300000 */
.L_x_33:
[----:B------:R-:W1:Y:S01]  /*2f00*/  LDC R25, c[0x0][0x288] ;  /* 0x0000a200ff197b82 */ /* 0x000e620000000800 */
[----:B------:R-:W-:Y:S01]  /*2f10*/  IMAD.SHL.U32 R31, R10, 0x80, RZ ;  /* 0x000000800a1f7824 */ /* 0x000fe200078e00ff */
[--C-:B0-----:R-:W-:Y:S01]  /*2f20*/  SHF.R.U32.HI R11, RZ, 0x2, R0.reuse ;  /* 0x00000002ff0b7819 */ /* 0x101fe20000011600 */
[----:B------:R-:W-:Y:S01]  /*2f30*/  UIADD3 UR5, UR9, UR5, URZ ;  /* 0x0000000509057290 */ /* 0x000fe2000fffe03f */
[C---:B------:R-:W-:Y:S01]  /*2f40*/  LOP3.LUT R13, R0.reuse, 0x60, RZ, 0xc0, !PT ;  /* 0x00000060000d7812 */ /* 0x040fe200078ec0ff */
[----:B------:R-:W-:Y:S01]  /*2f50*/  IMAD.SHL.U32 R33, R7, 0x80, RZ ;  /* 0x0000008007217824 */ /* 0x000fe200078e00ff */
[----:B------:R-:W-:Y:S01]  /*2f60*/  SHF.R.U32.HI R24, RZ, 0x7, R0 ;  /* 0x00000007ff187819 */ /* 0x000fe20000011600 */
[----:B------:R-:W-:Y:S01]  /*2f70*/  UISETP.GT.U32.AND UP0, UPT, UR5, 0x2, UPT ;  /* 0x000000020500788c */ /* 0x000fe2000bf04070 */
[----:B------:R-:W-:Y:S01]  /*2f80*/  LOP3.LUT R12, R11, 0x7, RZ, 0xc0, !PT ;  /* 0x000000070b0c7812 */ /* 0x000fe200078ec0ff */
[----:B------:R-:W-:Y:S01]  /*2f90*/  IMAD.SHL.U32 R28, R0, 0x2, RZ ;  /* 0x00000002001c7824 */ /* 0x000fe200078e00ff */
[----:B------:R-:W-:Y:S01]  /*2fa0*/  SHF.R.U32.HI R27, RZ, 0x1, R13 ;  /* 0x00000001ff1b7819 */ /* 0x000fe2000001160d */
[----:B------:R-:W-:Y:S01]  /*2fb0*/  ULDC UR12, c[0x0][0x284] ;  /* 0x0000a100000c7ab9 */ /* 0x000fe20000000800 */
[----:B------:R-:W-:Y:S01]  /*2fc0*/  LOP3.LUT R11, R24, 0x1, RZ, 0xc0, !PT ;  /* 0x00000001180b7812 */ /* 0x000fe200078ec0ff */
[----:B------:R-:W-:Y:S01]  /*2fd0*/  UISETP.LT.U32.AND UP0, UPT, UR9, 0x3, UP0 ;  /* 0x000000030900788c */ /* 0x000fe20008701070 */
[----:B------:R-:W-:Y:S01]  /*2fe0*/  IADD3 R26, RZ, -R27, -R12 ;  /* 0x8000001bff1a7210 */ /* 0x000fe20007ffe80c */
[----:B------:R-:W-:Y:S01]  /*2ff0*/  UISETP.GE.U32.AND UP1, UPT, UR9, 0x3, UPT ;  /* 0x000000030900788c */ /* 0x000fe2000bf26070 */
[----:B------:R-:W-:Y:S01]  /*3000*/  SHF.R.S32.HI R32, RZ, 0x1f, R6 ;  /* 0x0000001fff207819 */ /* 0x000fe20000011406 */
[----:B------:R-:W-:Y:S01]  /*3010*/  IMAD.SHL.U32 R13, R11, 0x40, RZ ;  /* 0x000000400b0d7824 */ /* 0x000fe200078e00ff */
[----:B------:R-:W-:Y:S01]  /*3020*/  LOP3.LUT R28, R31, 0x6, R28, 0xf8, !PT ;  /* 0x000000061f1c7812 */ /* 0x000fe200078ef81c */
[----:B------:R-:W-:Y:S01]  /*3030*/  ULDC.64 UR10, c[0x0][0x5d0] ;  /* 0x00017400000a7ab9 */ /* 0x000fe20000000a00 */
[----:B------:R-:W-:Y:S01]  /*3040*/  LOP3.LUT R24, R0, 0x3, RZ, 0xc0, !PT ;  /* 0x0000000300187812 */ /* 0x000fe200078ec0ff */
[----:B------:R-:W-:Y:S01]  /*3050*/  UIMAD.WIDE.U32 UR6, UR5, -0x55555555, URZ ;  /* 0xaaaaaaab050678a5 */ /* 0x000fe2000f8e003f */
[----:B------:R-:W-:Y:S01]  /*3060*/  IMAD R26, R11, -0x40, R26 ;  /* 0xffffffc00b1a7824 */ /* 0x000fe200078e021a */
[----:B------:R-:W-:Y:S01]  /*3070*/  USEL UR8, URZ, 0x1, !UP0 ;  /* 0x000000013f087887 */ /* 0x000fe2000c000000 */
[----:B-1----:R-:W-:Y:S01]  /*3080*/  ISETP.GE.AND P1, PT, R31, R25, PT ;  /* 0x000000191f00720c */ /* 0x002fe20003f26270 */
[----:B------:R-:W-:Y:S01]  /*3090*/  IMAD R11, R32, UR10, RZ ;  /* 0x0000000a200b7c24 */ /* 0x000fe2000f8e02ff */
[----:B------:R-:W-:Y:S01]  /*30a0*/  SHF.R.S32.HI R29, RZ, 0x1f, R28 ;  /* 0x0000001fff1d7819 */ /* 0x000fe2000001141c */
[----:B------:R-:W-:Y:S01]  /*30b0*/  USHF.R.U32.HI UR6, URZ, 0x1, UR7 ;  /* 0x000000013f067899 */ /* 0x000fe20008011607 */
[----:B------:R-:W-:Y:S01]  /*30c0*/  ISETP.GE.OR P1, PT, R33, UR12, P1 ;  /* 0x0000000c21007c0c */ /* 0x000fe20008f26670 */
[----:B------:R-:W-:Y:S01]  /*30d0*/  ULOP3.LUT UR4, UR4, UR8, URZ, 0x3c, !UPT ;  /* 0x0000000804047292 */ /* 0x000fe2000f8e3c3f */
[----:B------:R-:W-:Y:S01]  /*30e0*/  LOP3.LUT R13, R13, 0x40, R12, 0xe2, !PT ;  /* 0x000000400d0d7812 */ /* 0x000fe200078ee20c */
[----:B------:R-:W-:Y:S01]  /*30f0*/  IMAD R12, R24, -0x2, R25 ;  /* 0xfffffffe180c7824 */ /* 0x000fe200078e0219 */
[----:B------:R-:W-:Y:S01]  /*3100*/  UIMAD UR5, UR6, -0x3, UR5 ;  /* 0xfffffffd060578a4 */ /* 0x000fe2000f8e0205 */
[----:B------:R-:W-:Y:S01]  /*3110*/  IMAD.WIDE R24, R7, 0x80, RZ ;  /* 0x0000008007187825 */ /* 0x000fe200078e02ff */
[----:B------:R-:W-:Y:S01]  /*3120*/  @UP1 ULOP3.LUT UR4, UR4, 0x1, UR6, 0x78, !UPT ;  /* 0x0000000104041892 */ /* 0x000fe2000f8e7806 */
[----:B------:R-:W-:-:S02]  /*3130*/  IADD3 R33, -R33, UR12, R26 ;  /* 0x0000000c21217c10 */ /* 0x000fc4000fffe11a */
[----:B------:R-:W-:Y:S01]  /*3140*/  IMAD R7, R6, UR11, R11 ;  /* 0x0000000b06077c24 */ /* 0x000fe2000f8e020b */
[----:B------:R-:W-:Y:S01]  /*3150*/  LOP3.LUT R35, R24, R13, R27, 0xfe, !PT ;  /* 0x0000000d18237212 */ /* 0x000fe200078efe1b */
[----:B------:R-:W-:-:S04]  /*3160*/  IMAD.WIDE.U32 R10, R6, UR10, R28 ;  /* 0x0000000a060a7c25 */ /* 0x000fc8000f8e001c */
[----:B------:R-:W-:Y:S02]  /*3170*/  IMAD.IADD R11, R11, 0x1, R7 ;  /* 0x000000010b0b7824 */ /* 0x000fe400078e0207 */
[----:B------:R-:W-:Y:S02]  /*3180*/  IMAD.IADD R27, R12, 0x1, -R31 ;  /* 0x000000010c1b7824 */ /* 0x000fe400078e0a1f */
[----:B------:R-:W-:Y:S01]  /*3190*/  IMAD.MOV.U32 R26, RZ, RZ, -0x1 ;  /* 0xffffffffff1a7424 */ /* 0x000fe200078e00ff */
[----:B------:R-:W-:Y:S06]  /*31a0*/  @P1 BRA `(.L_x_37) ;  /* 0x0000004400a41947 */ /* 0x000fec0003800000 */
[----:B------:R-:W0:Y:S01]  /*31b0*/  LDC.64 R30, c[0x0][0x5c8] ;  /* 0x00017200ff1e7b82 */ /* 0x000e220000000a00 */
[----:B------:R-:W-:Y:S01]  /*31c0*/  ULDC.64 UR6, c[0x0][0x5c0] ;  /* 0x0001700000067ab9 */ /* 0x000fe20000000a00 */
[----:B------:R-:W-:Y:S01]  /*31d0*/  BSSY B0, `(.L_x_37) ;  /* 0x0000466000007945 */ /* 0x000fe20003800000 */
[-C--:B0-----:R-:W-:Y:S02]  /*31e0*/  IMAD R12, R25, R30.reuse, RZ ;  /* 0x0000001e190c7224 */ /* 0x081fe400078e02ff */
[----:B------:R-:W-:-:S04]  /*31f0*/  IMAD.WIDE.U32 R10, R35, R30, R10 ;  /* 0x0000001e230a7225 */ /* 0x000fc800078e000a */
[----:B------:R-:W-:Y:S01]  /*3200*/  IMAD R13, R35, R31, R12 ;  /* 0x0000001f230d7224 */ /* 0x000fe200078e020c */
[----:B------:R-:W-:Y:S02]  /*3210*/  LEA R7, P1, R30, R10, 0x3 ;  /* 0x0000000a1e077211 */ /* 0x000fe400078218ff */
[----:B------:R-:W-:Y:S01]  /*3220*/  IADD3 R12, P2, R10, UR6, RZ ;  /* 0x000000060a0c7c10 */ /* 0x000fe2000ff5e0ff */
[----:B------:R-:W-:Y:S01]  /*3230*/  IMAD.IADD R13, R11, 0x1, R13 ;  /* 0x000000010b0d7824 */ /* 0x000fe200078e020d */
[----:B------:R-:W-:-:S04]  /*3240*/  IADD3 R10, P4, R7, UR6, RZ ;  /* 0x00000006070a7c10 */ /* 0x000fc8000ff9e0ff */
[----:B------:R-:W-:Y:S02]  /*3250*/  LEA.HI.X R7, R30, R13, R31, 0x3, P1 ;  /* 0x0000000d1e077211 */ /* 0x000fe400008f1c1f */
[----:B---3-5:R-:W-:Y:S02]  /*3260*/  FSETP.NEU.AND P1, PT, R9, RZ, PT ;  /* 0x000000ff0900720b */ /* 0x028fe40003f2d000 */
[----:B------:R-:W-:Y:S02]  /*3270*/  IADD3.X R13, R13, UR7, RZ, P2, !PT ;  /* 0x000000070d0d7c10 */ /* 0x000fe400097fe4ff */
[----:B------:R-:W-:-:S09]  /*3280*/  IADD3.X R11, R7, UR7, RZ, P4, !PT ;  /* 0x00000007070b7c10 */ /* 0x000fd2000a7fe4ff */
[----:B------:R-:W-:Y:S05]  /*3290*/  @!P1 BRA `(.L_x_38) ;  /* 0x00000034005c9947 */ /* 0x000fea0003800000 */
[----:B------:R-:W-:Y:S01]  /*32a0*/  ULDC.64 UR6, c[0x0][0x5b8] ;  /* 0x00016e0000067ab9 */ /* 0x000fe20000000a00 */
[----:B------:R-:W-:Y:S01]  /*32b0*/  ISETP.GE.AND P1, PT, R33, 0x1, PT ;  /* 0x000000012100780c */ /* 0x000fe20003f26270 */
[----:B------:R-:W-:Y:S01]  /*32c0*/  IMAD R7, R32, UR6, RZ ;  /* 0x0000000620077c24 */ /* 0x000fe2000f8e02ff */
[----:B------:R-:W-:Y:S01]  /*32d0*/  ULDC.64 UR10, c[0x0][0x5a8] ;  /* 0x00016a00000a7ab9 */ /* 0x000fe20000000a00 */
[C---:B------:R-:W-:Y:S01]  /*32e0*/  IMAD.WIDE.U32 R28, R6.reuse, UR6, R28 ;  /* 0x00000006061c7c25 */ /* 0x040fe2000f8e001c */
[----:B------:R-:W-:Y:S01]  /*32f0*/  ISETP.LT.OR P5, PT, R27, 0x1, !P1 ;  /* 0x000000011b00780c */ /* 0x000fe20004fa1670 */
[----:B------:R-:W-:Y:S02]  /*3300*/  BSSY B1, `(.L_x_39) ;  /* 0x000000c000017945 */ /* 0x000fe40003800000 */
[----:B------:R-:W-:Y:S01]  /*3310*/  IMAD R7, R6, UR7, R7 ;  /* 0x0000000706077c24 */ /* 0x000fe2000f8e0207 */
[----:B------:R-:W-:Y:S02]  /*3320*/  ULDC.64 UR6, c[0x0][0x5b0] ;  /* 0x00016c0000067ab9 */ /* 0x000fe40000000a00 */
[----:B------:R-:W-:-:S02]  /*3330*/  IMAD R30, R25, UR6, RZ ;  /* 0x00000006191e7c24 */ /* 0x000fc4000f8e02ff */
[----:B------:R-:W-:Y:S02]  /*3340*/  IMAD.IADD R29, R29, 0x1, R7 ;  /* 0x000000011d1d7824 */ /* 0x000fe400078e0207 */
[C-C-:B------:R-:W-:Y:S01]  /*3350*/  IMAD R31, R35.reuse, UR7, R30.reuse ;  /* 0x00000007231f7c24 */ /* 0x140fe2000f8e021e */
[----:B------:R-:W-:Y:S01]  /*3360*/  PRMT R30, RZ, 0x7610, R30 ;  /* 0x00007610ff1e7816 */ /* 0x000fe2000000001e */
[----:B------:R-:W-:-:S03]  /*3370*/  IMAD.WIDE.U32 R6, R35, UR6, R28 ;  /* 0x0000000623067c25 */ /* 0x000fc6000f8e001c */
[----:B------:R-:W-:-:S04]  /*3380*/  IADD3 R6, P2, R6, UR10, RZ ;  /* 0x0000000a06067c10 */ /* 0x000fc8000ff5e0ff */
[----:B------:R-:W-:Y:S01]  /*3390*/  IADD3.X R7, R7, UR11, R31, P2, !PT ;  /* 0x0000000b07077c10 */ /* 0x000fe200097fe41f */
[----:B------:R-:W-:Y:S08]  /*33a0*/  @P5 BRA `(.L_x_40) ;  /* 0x0000000000045947 */ /* 0x000ff00003800000 */
[----:B------:R0:W5:Y:S02]  /*33b0*/  LDG.E.U8 R30, desc[UR16][R6.64] ;  /* 0x00000010061e7981 */ /* 0x000164000c1e1100 */
.L_x_40:
[----:B------:R-:W-:Y:S05]  /*33c0*/  BSYNC B1 ;  /* 0x0000000000017941 */ /* 0x000fea0003800000 */
.L_x_39:
[----:B-----5:R-:W-:Y:S01]  /*33d0*/  LOP3.LUT R30, R30, 0xff, RZ, 0xc0, !PT ;  /* 0x000000ff1e1e7812 */ /* 0x020fe200078ec0ff */
[----:B------:R-:W-:Y:S01]  /*33e0*/  BSSY B1, `(.L_x_41) ;  /* 0x000000b000017945 */ /* 0x000fe20003800000 */
[----:B------:R-:W-:Y:S02]  /*33f0*/  ISETP.LT.OR P4, PT, R27, 0x2, !P1 ;  /* 0x000000021b00780c */ /* 0x000fe40004f81670 */
[----:B------:R-:W-:-:S05]  /*3400*/  F2FP.F16.E5M2.UNPACK_B R30, R30 ;  /* 0x0000001eff1e723e */ /* 0x000fca00020004ff */
[----:B------:R-:W-:-:S05]  /*3410*/  HADD2.F32 R30, -RZ, R30.H0_H0 ;  /* 0x2000001eff1e7230 */ /* 0x000fca0000004100 */
[----:B------:R-:W-:-:S04]  /*3420*/  FMUL R30, R30, R9 ;  /* 0x000000091e1e7220 */ /* 0x000fc80000400000 */
[----:B--2---:R-:W-:-:S05]  /*3430*/  FFMA R30, R141, R8, R30 ;  /* 0x000000088d1e7223 */ /* 0x004fca000000001e */
[----:B------:R-:W-:Y:S02]  /*3440*/  F2FP.SATFINITE.E5M2.F32.PACK_AB_MERGE_C R31, RZ, R30, RZ ;  /* 0x0000001eff1f723e */ /* 0x000fe400048060ff */
[----:B------:R-:W-:-:S03]  /*3450*/  PRMT R30, RZ, 0x7610, R30 ;  /* 0x00007610ff1e7816 */ /* 0x000fc6000000001e */
[----:B------:R1:W-:Y:S01]  /*3460*/  @!P5 STG.E.U8 desc[UR16][R12.64], R31 ;  /* 0x0000001f0c00d986 */ /* 0x0003e2000c101110 */
[----:B------:R-:W-:Y:S05]  /*3470*/  @P4 BRA `(.L_x_42) ;  /* 0x0000000000044947 */ /* 0x000fea0003800000 */
[----:B------:R2:W5:Y:S02]  /*3480*/  LDG.E.U8 R30, desc[UR16][R6.64+0x1] ;  /* 0x00000110061e7981 */ /* 0x000564000c1e1100 */
.L_x_42:
[----:B------:R-:W-:Y:S05]  /*3490*/  BSYNC B1 ;  /* 0x0000000000017941 */ /* 0x000fea0003800000 */
.L_x_41:
[----:B-----5:R-:W-:Y:S01]  /*34a0*/  LOP3.LUT R30, R30, 0xff, RZ, 0xc0, !PT ;  /* 0x000000ff1e1e7812 */ /* 0x020fe200078ec0ff */
[----:B------:R-:W-:Y:S01]  /*34b0*/  BSSY B1, `(.L_x_43) ;  /* 0x0000013000017945 */ /* 0x000fe20003800000 */
[----:B-1----:R-:W-:Y:S02]  /*34c0*/  IADD3 R31, P2, R35, 0x8, RZ ;  /* 0x00000008231f7810 */ /* 0x002fe40007f5e0ff */
[----:B------:R-:W-:-:S03]  /*34d0*/  F2FP.F16.E5M2.UNPACK_B R30, R30 ;  /* 0x0000001eff1e723e */ /* 0x000fc600020004ff */
[----:B------:R-:W-:Y:S01]  /*34e0*/  IMAD.X R24, RZ, RZ, R25, P2 ;  /* 0x000000ffff187224 */ /* 0x000fe200010e0619 */
[----:B------:R-:W-:Y:S01]  /*34f0*/  ISETP.GE.AND P2, PT, R33, 0x9, PT ;  /* 0x000000092100780c */ /* 0x000fe20003f46270 */
[----:B------:R-:W-:Y:S02]  /*3500*/  HADD2.F32 R30, -RZ, R30.H0_H0 ;  /* 0x2000001eff1e7230 */ /* 0x000fe40000004100 */
[----:B------:R-:W-:Y:S01]  /*3510*/  IMAD R24, R24, UR6, RZ ;  /* 0x0000000618187c24 */ /* 0x000fe2000f8e02ff */
[----:B------:R-:W-:Y:S01]  /*3520*/  ISETP.LT.OR P5, PT, R27, 0x1, !P2 ;  /* 0x000000011b00780c */ /* 0x000fe200057a1670 */
[----:B------:R-:W-:-:S04]  /*3530*/  IMAD.WIDE.U32 R28, R31, UR6, R28 ;  /* 0x000000061f1c7c25 */ /* 0x000fc8000f8e001c */
[----:B------:R-:W-:Y:S01]  /*3540*/  FMUL R25, R30, R9 ;  /* 0x000000091e197220 */ /* 0x000fe20000400000 */
[----:B------:R-:W-:-:S03]  /*3550*/  IMAD R31, R31, UR7, R24 ;  /* 0x000000071f1f7c24 */ /* 0x000fc6000f8e0218 */
[----:B------:R-:W-:Y:S01]  /*3560*/  FFMA R25, R140, R8, R25 ;  /* 0x000000088c197223 */ /* 0x000fe20000000019 */
[----:B------:R-:W-:Y:S02]  /*3570*/  IADD3 R24, P6, R28, UR10, RZ ;  /* 0x0000000a1c187c10 */ /* 0x000fe4000ffde0ff */
[----:B------:R-:W-:Y:S02]  /*3580*/  PRMT R28, RZ, 0x7610, R28 ;  /* 0x00007610ff1c7816 */ /* 0x000fe4000000001c */
[----:B------:R-:W-:Y:S02]  /*3590*/  F2FP.SATFINITE.E5M2.F32.PACK_AB_MERGE_C R33, RZ, R25, RZ ;  /* 0x00000019ff21723e */ /* 0x000fe400048060ff */
[----:B------:R-:W-:-:S03]  /*35a0*/  IADD3.X R25, R29, UR11, R31, P6, !PT ;  /* 0x0000000b1d197c10 */ /* 0x000fc6000b7fe41f */
[----:B------:R1:W-:Y:S01]  /*35b0*/  @!P4 STG.E.U8 desc[UR16][R12.64+0x1], R33 ;  /* 0x000001210c00c986 */ /* 0x0003e2000c101110 */
[----:B------:R-:W-:Y:S05]  /*35c0*/  @P5 BRA `(.L_x_44) ;  /* 0x0000000000045947 */ /* 0x000fea0003800000 */
[----:B------:R3:W5:Y:S02]  /*35d0*/  LDG.E.U8 R28, desc[UR16][R24.64] ;  /* 0x00000010181c7981 */ /* 0x000764000c1e1100 */
.L_x_44:
[----:B------:R-:W-:Y:S05]  /*35e0*/  BSYNC B1 ;  /* 0x0000000000017941 */ /* 0x000fea0003800000 */
.L_x_43:
[----:B-----5:R-:W-:Y:S01]  /*35f0*/  LOP3.LUT R28, R28, 0xff, RZ, 0xc0, !PT ;  /* 0x000000ff1c1c7812 */ /* 0x020fe200078ec0ff */
[----:B------:R-:W-:Y:S01]  /*3600*/  BSSY B1, `(.L_x_45) ;  /* 0x000000b000017945 */ /* 0x000fe20003800000 */
[----:B------:R-:W-:Y:S02]  /*3610*/  ISETP.LT.OR P4, PT, R27, 0x2, !P2 ;  /* 0x000000021b00780c */ /* 0x000fe40005781670 */
[----:B------:R-:W-:-:S05]  /*3620*/  F2FP.F16.E5M2.UNPACK_B R28, R28 ;  /* 0x0000001cff1c723e */ /* 0x000fca00020004ff */
[----:B------:R-:W-:-:S05]  /*3630*/  HADD2.F32 R28, -RZ, R28.H0_H0 ;  /* 0x2000001cff1c7230 */ /* 0x000fca0000004100 */
[----:B------:R-:W-:-:S04]  /*3640*/  FMUL R28, R28, R9 ;  /* 0x000000091c1c7220 */ /* 0x000fc80000400000 */
[----:B------:R-:W-:-:S05]  /*3650*/  FFMA R28, R139, R8, R28 ;  /* 0x000000088b1c7223 */ /* 0x000fca000000001c */
[----:B------:R-:W-:Y:S02]  /*3660*/  F2FP.SATFINITE.E5M2.F32.PACK_AB_MERGE_C R29, RZ, R28, RZ ;  /* 0x0000001cff1d723e */ /* 0x000fe400048060ff */
[----:B------:R-:W-:-:S03]  /*3670*/  PRMT R28, RZ, 0x7610, R28 ;  /* 0x00007610ff1c7816 */ /* 0x000fc6000000001c */
[----:B------:R4:W-:Y:S01]  /*3680*/  @!P5 STG.E.U8 desc[UR16][R10.64], R29 ;  /* 0x0000001d0a00d986 */ /* 0x0009e2000c101110 */
[----:B------:R-:W-:Y:S05]  /*3690*/  @P4 BRA `(.L_x_46) ;  /* 0x0000000000044947 */ /* 0x000fea0003800000 */
[----:B------:R0:W5:Y:S02]  /*36a0*/  LDG.E.U8 R28, desc[UR16][R24.64+0x1] ;  /* 0x00000110181c7981 */ /* 0x000164000c1e1100 */
.L_x_46:
[----:B------:R-:W-:Y:S05]  /*36b0*/  BSYNC B1 ;  /* 0x0000000000017941 */ /* 0x000fea0003800000 */
.L_x_45:
[----:B-----5:R-:W-:Y:S01]  /*36c0*/  LOP3.LUT R28, R28, 0xff, RZ, 0xc0, !PT ;  /* 0x000000ff1c1c7812 */ /* 0x020fe200078ec0ff */
[----:B------:R-:W-:Y:S01]  /*36d0*/  BSSY B1, `(.L_x_47) ;  /* 0x000000b000017945 */ /* 0x000fe20003800000 */
[----:B------:R-:W-:Y:S02]  /*36e0*/  ISETP.LT.OR P5, PT, R27, 0x9, !P1 ;  /* 0x000000091b00780c */ /* 0x000fe40004fa1670 */
[----:B------:R-:W-:-:S05]  /*36f0*/  F2FP.F16.E5M2.UNPACK_B R28, R28 ;  /* 0x0000001cff1c723e */ /* 0x000fca00020004ff */
[----:B------:R-:W-:-:S05]  /*3700*/  HADD2.F32 R28, -RZ, R28.H0_H0 ;  /* 0x2000001cff1c7230 */ /* 0x000fca0000004100 */
[----:B----4-:R-:W-:Y:S01]  /*3710*/  FMUL R29, R28, R9 ;  /* 0x000000091c1d7220 */ /* 0x010fe20000400000 */
[----:B------:R-:W-:-:S03]  /*3720*/  PRMT R28, RZ, 0x7610, R28 ;  /* 0x00007610ff1c7816 */ /* 0x000fc6000000001c */
[----:B------:R-:W-:-:S05]  /*3730*/  FFMA R29, R138, R8, R29 ;  /* 0x000000088a1d7223 */ /* 0x000fca000000001d */
[----:B------:R-:W-:-:S05]  /*3740*/  F2FP.SATFINITE.E5M2.F32.PACK_AB_MERGE_C R29, RZ, R29, RZ ;  /* 0x0000001dff1d723e */ /* 0x000fca00048060ff */
[----:B------:R4:W-:Y:S01]  /*3750*/  @!P4 STG.E.U8 desc[UR16][R10.64+0x1], R29 ;  /* 0x0000011d0a00c986 */ /* 0x0009e2000c101110 */
[----:B------:R-:W-:Y:S05]  /*3760*/  @P5 BRA `(.L_x_48) ;  /* 0x0000000000045947 */ /* 0x000fea0003800000 */
[----:B------:R0:W5:Y:S02]  /*3770*/  LDG.E.U8 R28, desc[UR16][R6.64+0x8] ;  /* 0x00000810061c7981 */ /* 0x000164000c1e1100 */
.L_x_48:
[----:B------:R-:W-:Y:S05]  /*3780*/  BSYNC B1 ;  /* 0x0000000000017941 */ /* 0x000fea0003800000 */
.L_x_47:
[----:B-----5:R-:W-:Y:S01]  /*3790*/  LOP3.LUT R28, R28, 0xff, RZ, 0xc0, !PT ;  /* 0x000000ff1c1c7812 */ /* 0x020fe200078ec0ff */
[----:B------:R-:W-:Y:S01]  /*37a0*/  BSSY B1, `(.L_x_49) ;  /* 0x000000b000017945 */ /* 0x000fe20003800000 */
[----:B------:R-:W-:Y:S02]  /*37b0*/  ISETP.LT.OR P4, PT, R27, 0xa, !P1 ;  /* 0x0000000a1b00780c */ /* 0x000fe40004f81670 */
[----:B------:R-:W-:-:S05]  /*37c0*/  F2FP.F16.E5M2.UNPACK_B R28, R28 ;  /* 0x0000001cff1c723e */ /* 0x000fca00020004ff */
[----:B------:R-:W-:-:S05]  /*37d0*/  HADD2.F32 R28, -RZ, R28.H0_H0 ;  /* 0x2000001cff1c7230 */ /* 0x000fca0000004100 */
[----:B------:R-:W-:-:S04]  /*37e0*/  FMUL R28, R28, R9 ;  /* 0x000000091c1c7220 */ /* 0x000fc80000400000 */
[----:B------:R-:W-:-:S05]  /*37f0*/  FFMA R28, R137, R8, R28 ;  /* 0x00000008891c7223 */ /* 0x000fca000000001c */
[----:B----4-:R-:W-:Y:S02]  /*3800*/  F2FP.SATFINITE.E5M2.F32.PACK_AB_MERGE_C R29, RZ, R28, RZ ;  /* 0x0000001cff1d723e */ /* 0x010fe400048060ff */
[----:B------:R-:W-:-:S03]  /*3810*/  PRMT R28, RZ, 0x7610, R28 ;  /* 0x00007610ff1c7816 */ /* 0x000fc6000000001c */
[----:B------:R4:W-:Y:S01]  /*3820*/  @!P5 STG.E.U8 desc[UR16][R12.64+0x8], R29 ;  /* 0x0000081d0c00d986 */ /* 0x0009e2000c101110 */
[----:B------:R-:W-:Y:S05]  /*3830*/  @P4 BRA `(.L_x_50) ;  /* 0x0000000000044947 */ /* 0x000fea0003800000 */
[----:B------:R0:W5:Y:S02]  /*3840*/  LDG.E.U8 R28, desc[UR16][R6.64+0x9] ;  /* 0x00000910061c7981 */ /* 0x000164000c1e1100 */
.L_x_50:
[----:B------:R-:W-:Y:S05]  /*3850*/  BSYNC B1 ;  /* 0x0000000000017941 */ /* 0x000fea0003800000 */
.L_x_49:
        /* <DEDUP_REMOVED lines=12> */
.L_x_52:
[----:B------:R-:W-:Y:S05]  /*3920*/  BSYNC B1 ;  /* 0x0000000000017941 */ /* 0x000fea0003800000 */
.L_x_51:
        /* <DEDUP_REMOVED lines=12> */
.L_x_54:
[----:B------:R-:W-:Y:S05]  /*39f0*/  BSYNC B1 ;  /* 0x0000000000017941 */ /* 0x000fea0003800000 */
.L_x_53:
        /* <DEDUP_REMOVED lines=12> */
.L_x_56:
[----:B------:R-:W-:Y:S05]  /*3ac0*/  BSYNC B1 ;  /* 0x0000000000017941 */ /* 0x000fea0003800000 */
.L_x_55:
        /* <DEDUP_REMOVED lines=12> */
.L_x_58:
[----:B------:R-:W-:Y:S05]  /*3b90*/  BSYNC B1 ;  /* 0x0000000000017941 */ /* 0x000fea0003800000 */
.L_x_57:
        /* <DEDUP_REMOVED lines=12> */
.L_x_60:
[----:B------:R-:W-:Y:S05]  /*3c60*/  BSYNC B1 ;  /* 0x0000000000017941 */ /* 0x000fea0003800000 */
.L_x_59:
        /* <DEDUP_REMOVED lines=12> */
.L_x_62:
[----:B------:R-:W-:Y:S05]  /*3d30*/  BSYNC B1 ;  /* 0x0000000000017941 */ /* 0x000fea0003800000 */
.L_x_61:
        /* <DEDUP_REMOVED lines=12> */
.L_x_64:
[----:B------:R-:W-:Y:S05]  /*3e00*/  BSYNC B1 ;  /* 0x0000000000017941 */ /* 0x000fea0003800000 */
.L_x_63:
        /* <DEDUP_REMOVED lines=12> */
.L_x_66:
[----:B------:R-:W-:Y:S05]  /*3ed0*/  BSYNC B1 ;  /* 0x0000000000017941 */ /* 0x000fea0003800000 */
.L_x_65:
        /* <DEDUP_REMOVED lines=12> */
.L_x_68:
[----:B------:R-:W-:Y:S05]  /*3fa0*/  BSYNC B1 ;  /* 0x0000000000017941 */ /* 0x000fea0003800000 */
.L_x_67:
        /* <DEDUP_REMOVED lines=12> */
.L_x_70:
[----:B------:R-:W-:Y:S05]  /*4070*/  BSYNC B1 ;  /* 0x0000000000017941 */ /* 0x000fea0003800000 */
.L_x_69:
        /* <DEDUP_REMOVED lines=12> */
.L_x_72:
[----:B------:R-:W-:Y:S05]  /*4140*/  BSYNC B1 ;  /* 0x0000000000017941 */ /* 0x000fea0003800000 */
.L_x_71:
        /* <DEDUP_REMOVED lines=12> */
.L_x_74:
[----:B------:R-:W-:Y:S05]  /*4210*/  BSYNC B1 ;  /* 0x0000000000017941 */ /* 0x000fea0003800000 */
.L_x_73:
        /* <DEDUP_REMOVED lines=12> */
.L_x_76:
[----:B------:R-:W-:Y:S05]  /*42e0*/  BSYNC B1 ;  /* 0x0000000000017941 */ /* 0x000fea0003800000 */
.L_x_75:
        /* <DEDUP_REMOVED lines=12> */
.L_x_78:
[----:B------:R-:W-:Y:S05]  /*43b0*/  BSYNC B1 ;  /* 0x0000000000017941 */ /* 0x000fea0003800000 */
.L_x_77:
        /* <DEDUP_REMOVED lines=12> */
.L_x_80:
[----:B------:R-:W-:Y:S05]  /*4480*/  BSYNC B1 ;  /* 0x0000000000017941 */ /* 0x000fea0003800000 */
.L_x_79:
        /* <DEDUP_REMOVED lines=12> */
.L_x_82:
[----:B------:R-:W-:Y:S05]  /*4550*/  BSYNC B1 ;  /* 0x0000000000017941 */ /* 0x000fea0003800000 */
.L_x_81:
        /* <DEDUP_REMOVED lines=12> */
.L_x_84:
[----:B------:R-:W-:Y:S05]  /*4620*/  BSYNC B1 ;  /* 0x0000000000017941 */ /* 0x000fea0003800000 */
.L_x_83:
        /* <DEDUP_REMOVED lines=12> */
.L_x_86:
[----:B------:R-:W-:Y:S05]  /*46f0*/  BSYNC B1 ;  /* 0x0000000000017941 */ /* 0x000fea0003800000 */
.L_x_85:
        /* <DEDUP_REMOVED lines=12> */
.L_x_88:
[----:B------:R-:W-:Y:S05]  /*47c0*/  BSYNC B1 ;  /* 0x0000000000017941 */ /* 0x000fea0003800000 */
.L_x_87:
        /* <DEDUP_REMOVED lines=12> */
.L_x_90:
[----:B------:R-:W-:Y:S05]  /*4890*/  BSYNC B1 ;  /* 0x0000000000017941 */ /* 0x000fea0003800000 */
.L_x_89:
        /* <DEDUP_REMOVED lines=12> */
.L_x_92:
[----:B------:R-:W-:Y:S05]  /*4960*/  BSYNC B1 ;  /* 0x0000000000017941 */ /* 0x000fea0003800000 */
.L_x_91:
        /* <DEDUP_REMOVED lines=12> */
.L_x_94:
[----:B------:R-:W-:Y:S05]  /*4a30*/  BSYNC B1 ;  /* 0x0000000000017941 */ /* 0x000fea0003800000 */
.L_x_93:
        /* <DEDUP_REMOVED lines=12> */
.L_x_96:
[----:B------:R-:W-:Y:S05]  /*4b00*/  BSYNC B1 ;  /* 0x0000000000017941 */ /* 0x000fea0003800000 */
.L_x_95:
        /* <DEDUP_REMOVED lines=12> */
.L_x_98:
[----:B------:R-:W-:Y:S05]  /*4bd0*/  BSYNC B1 ;  /* 0x0000000000017941 */ /* 0x000fea0003800000 */
.L_x_97:
        /* <DEDUP_REMOVED lines=12> */
.L_x_100:
[----:B------:R-:W-:Y:S05]  /*4ca0*/  BSYNC B1 ;  /* 0x0000000000017941 */ /* 0x000fea0003800000 */
.L_x_99:
        /* <DEDUP_REMOVED lines=12> */
.L_x_102:
[----:B------:R-:W-:Y:S05]  /*4d70*/  BSYNC B1 ;  /* 0x0000000000017941 */ /* 0x000fea0003800000 */
.L_x_101:
        /* <DEDUP_REMOVED lines=12> */
.L_x_104:
[----:B------:R-:W-:Y:S05]  /*4e40*/  BSYNC B1 ;  /* 0x0000000000017941 */ /* 0x000fea0003800000 */
.L_x_103:
        /* <DEDUP_REMOVED lines=12> */
.L_x_106:
[----:B------:R-:W-:Y:S05]  /*4f10*/  BSYNC B1 ;  /* 0x0000000000017941 */ /* 0x000fea0003800000 */
.L_x_105:
        /* <DEDUP_REMOVED lines=12> */
.L_x_108:
[----:B------:R-:W-:Y:S05]  /*4fe0*/  BSYNC B1 ;  /* 0x0000000000017941 */ /* 0x000fea0003800000 */
.L_x_107:
        /* <DEDUP_REMOVED lines=12> */
.L_x_110:
[----:B------:R-:W-:Y:S05]  /*50b0*/  BSYNC B1 ;  /* 0x0000000000017941 */ /* 0x000fea0003800000 */
.L_x_109:
        /* <DEDUP_REMOVED lines=12> */
.L_x_112:
[----:B------:R-:W-:Y:S05]  /*5180*/  BSYNC B1 ;  /* 0x0000000000017941 */ /* 0x000fea0003800000 */
.L_x_111:
        /* <DEDUP_REMOVED lines=12> */
.L_x_114:
[----:B------:R-:W-:Y:S05]  /*5250*/  BSYNC B1 ;  /* 0x0000000000017941 */ /* 0x000fea0003800000 */
.L_x_113:
        /* <DEDUP_REMOVED lines=12> */
.L_x_116:
[----:B------:R-:W-:Y:S05]  /*5320*/  BSYNC B1 ;  /* 0x0000000000017941 */ /* 0x000fea0003800000 */
.L_x_115:
        /* <DEDUP_REMOVED lines=12> */
.L_x_118:
[----:B------:R-:W-:Y:S05]  /*53f0*/  BSYNC B1 ;  /* 0x0000000000017941 */ /* 0x000fea0003800000 */
.L_x_117:
        /* <DEDUP_REMOVED lines=12> */
.L_x_120:
[----:B------:R-:W-:Y:S05]  /*54c0*/  BSYNC B1 ;  /* 0x0000000000017941 */ /* 0x000fea0003800000 */
.L_x_119:
        /* <DEDUP_REMOVED lines=12> */
.L_x_122:
[----:B------:R-:W-:Y:S05]  /*5590*/  BSYNC B1 ;  /* 0x0000000000017941 */ /* 0x000fea0003800000 */
.L_x_121:
        /* <DEDUP_REMOVED lines=12> */
.L_x_124:
[----:B------:R-:W-:Y:S05]  /*5660*/  BSYNC B1 ;  /* 0x0000000000017941 */ /* 0x000fea0003800000 */
.L_x_123:
        /* <DEDUP_REMOVED lines=12> */
.L_x_126:
[----:B------:R-:W-:Y:S05]  /*5730*/  BSYNC B1 ;  /* 0x0000000000017941 */ /* 0x000fea0003800000 */
.L_x_125:
        /* <DEDUP_REMOVED lines=12> */
.L_x_128:
[----:B------:R-:W-:Y:S05]  /*5800*/  BSYNC B1 ;  /* 0x0000000000017941 */ /* 0x000fea0003800000 */
.L_x_127:
        /* <DEDUP_REMOVED lines=12> */
.L_x_130:
[----:B------:R-:W-:Y:S05]  /*58d0*/  BSYNC B1 ;  /* 0x0000000000017941 */ /* 0x000fea0003800000 */
.L_x_129:
        /* <DEDUP_REMOVED lines=12> */
.L_x_132:
[----:B------:R-:W-:Y:S05]  /*59a0*/  BSYNC B1 ;  /* 0x0000000000017941 */ /* 0x000fea0003800000 */
.L_x_131:
        /* <DEDUP_REMOVED lines=12> */
.L_x_134:
[----:B------:R-:W-:Y:S05]  /*5a70*/  BSYNC B1 ;  /* 0x0000000000017941 */ /* 0x000fea0003800000 */
.L_x_133:
        /* <DEDUP_REMOVED lines=12> */
.L_x_136:
[----:B------:R-:W-:Y:S05]  /*5b40*/  BSYNC B1 ;  /* 0x0000000000017941 */ /* 0x000fea0003800000 */
.L_x_135:
        /* <DEDUP_REMOVED lines=12> */
.L_x_138:
[----:B------:R-:W-:Y:S05]  /*5c10*/  BSYNC B1 ;  /* 0x0000000000017941 */ /* 0x000fea0003800000 */
.L_x_137:
        /* <DEDUP_REMOVED lines=12> */
.L_x_140:
[----:B------:R-:W-:Y:S05]  /*5ce0*/  BSYNC B1 ;  /* 0x0000000000017941 */ /* 0x000fea0003800000 */
.L_x_139:
        /* <DEDUP_REMOVED lines=12> */
.L_x_142:
[----:B------:R-:W-:Y:S05]  /*5db0*/  BSYNC B1 ;  /* 0x0000000000017941 */ /* 0x000fea0003800000 */
.L_x_141:
        /* <DEDUP_REMOVED lines=12> */
.L_x_144:
[----:B------:R-:W-:Y:S05]  /*5e80*/  BSYNC B1 ;  /* 0x0000000000017941 */ /* 0x000fea0003800000 */
.L_x_143:
        /* <DEDUP_REMOVED lines=12> */
.L_x_146:
[----:B------:R-:W-:Y:S05]  /*5f50*/  BSYNC B1 ;  /* 0x0000000000017941 */ /* 0x000fea0003800000 */
.L_x_145:
        /* <DEDUP_REMOVED lines=12> */
.L_x_148:
[----:B------:R-:W-:Y:S05]  /*6020*/  BSYNC B1 ;  /* 0x0000000000017941 */ /* 0x000fea0003800000 */
.L_x_147:
[----:B-----5:R-:W-:Y:S01]  /*6030*/  LOP3.LUT R28, R28, 0xff, RZ, 0xc0, !PT ;  /* 0x000000ff1c1c7812 */ /* 0x020fe200078ec0ff */
[----:B------:R-:W-:Y:S01]  /*6040*/  BSSY B1, `(.L_x_149) ;  /* 0x000000b000017945 */ /* 0x000fe20003800000 */
[----:B------:R-:W-:Y:S02]  /*6050*/  ISETP.LT.OR P4, PT, R27, 0x6a, !P2 ;  /* 0x0000006a1b00780c */ /* 0x000fe40005781670 */
[----:B------:R-:W-:-:S05]  /*6060*/  F2FP.F16.E5M2.UNPACK_B R28, R28 ;  /* 0x0000001cff1c723e */ /* 0x000fca00020004ff */
[----:B------:R-:W-:-:S05]  /*6070*/  HADD2.F32 R28, -RZ, R28.H0_H0 ;  /* 0x2000001cff1c7230 */ /* 0x000fca0000004100 */
[----:B------:R-:W-:-:S04]  /*6080*/  FMUL R28, R28, R9 ;  /* 0x000000091c1c7220 */ /* 0x000fc80000400000 */
[----:B------:R-:W-:Y:S01]  /*6090*/  FFMA R28, R23, R8, R28 ;  /* 0x00000008171c7223 */ /* 0x000fe2000000001c */
[----:B------:R-:W-:-:S04]  /*60a0*/  PRMT R23, RZ, 0x7610, R23 ;  /* 0x00007610ff177816 */ /* 0x000fc80000000017 */
[----:B----4-:R-:W-:-:S05]  /*60b0*/  F2FP.SATFINITE.E5M2.F32.PACK_AB_MERGE_C R29, RZ, R28, RZ ;  /* 0x0000001cff1d723e */ /* 0x010fca00048060ff */
[----:B------:R4:W-:Y:S01]  /*60c0*/  @!P5 STG.E.U8 desc[UR16][R10.64+0x68], R29 ;  /* 0x0000681d0a00d986 */ /* 0x0009e2000c101110 */
[----:B------:R-:W-:Y:S05]  /*60d0*/  @P4 BRA `(.L_x_150) ;  /* 0x0000000000044947 */ /* 0x000fea0003800000 */
[----:B------:R0:W5:Y:S02]  /*60e0*/  LDG.E.U8 R23, desc[UR16][R24.64+0x69] ;  /* 0x0000691018177981 */ /* 0x000164000c1e1100 */
.L_x_150:
[----:B------:R-:W-:Y:S05]  /*60f0*/  BSYNC B1 ;  /* 0x0000000000017941 */ /* 0x000fea0003800000 */
.L_x_149:
        /* <DEDUP_REMOVED lines=8> */
[----:B------:R-:W-:-:S05]  /*6180*/  F2FP.SATFINITE.E5M2.F32.PACK_AB_MERGE_C R23, RZ, R23, RZ ;  /* 0x00000017ff17723e */ /* 0x000fca00048060ff */
[----:B------:R0:W-:Y:S01]  /*6190*/  @!P4 STG.E.U8 desc[UR16][R10.64+0x69], R23 ;  /* 0x000069170a00c986 */ /* 0x0001e2000c101110 */
[----:B------:R-:W-:Y:S05]  /*61a0*/  @P5 BRA `(.L_x_152) ;  /* 0x0000000000045947 */ /* 0x000fea0003800000 */
[----:B------:R0:W5:Y:S02]  /*61b0*/  LDG.E.U8 R22, desc[UR16][R6.64+0x70] ;  /* 0x0000701006167981 */ /* 0x000164000c1e1100 */
.L_x_152:
[----:B------:R-:W-:Y:S05]  /*61c0*/  BSYNC B1 ;  /* 0x0000000000017941 */ /* 0x000fea0003800000 */
.L_x_151:
        /* <DEDUP_REMOVED lines=8> */
[----:B0-----:R-:W-:-:S05]  /*6250*/  F2FP.SATFINITE.E5M2.F32.PACK_AB_MERGE_C R23, RZ, R22, RZ ;  /* 0x00000016ff17723e */ /* 0x001fca00048060ff */
[----:B------:R0:W-:Y:S01]  /*6260*/  @!P5 STG.E.U8 desc[UR16][R12.64+0x70], R23 ;  /* 0x000070170c00d986 */ /* 0x0001e2000c101110 */
[----:B------:R-:W-:Y:S05]  /*6270*/  @P4 BRA `(.L_x_154) ;  /* 0x0000000000044947 */ /* 0x000fea0003800000 */
[----:B------:R0:W5:Y:S02]  /*6280*/  LDG.E.U8 R21, desc[UR16][R6.64+0x71] ;  /* 0x0000711006157981 */ /* 0x000164000c1e1100 */
.L_x_154:
[----:B------:R-:W-:Y:S05]  /*6290*/  BSYNC B1 ;  /* 0x0000000000017941 */ /* 0x000fea0003800000 */
.L_x_153:
        /* <DEDUP_REMOVED lines=12> */
.L_x_156:
[----:B------:R-:W-:Y:S05]  /*6360*/  BSYNC B1 ;  /* 0x0000000000017941 */ /* 0x000fea0003800000 */
.L_x_155:
        /* <DEDUP_REMOVED lines=12> */
.L_x_158:
[----:B------:R-:W-:Y:S05]  /*6430*/  BSYNC B1 ;  /* 0x0000000000017941 */ /* 0x000fea0003800000 */
.L_x_157:
        /* <DEDUP_REMOVED lines=12> */
.L_x_160:
[----:B------:R-:W-:Y:S05]  /*6500*/  BSYNC B1 ;  /* 0x0000000000017941 */ /* 0x000fea0003800000 */
.L_x_159:
        /* <DEDUP_REMOVED lines=12> */
.L_x_162:
[----:B------:R-:W-:Y:S05]  /*65d0*/  BSYNC B1 ;  /* 0x0000000000017941 */ /* 0x000fea0003800000 */
.L_x_161:
[----:B-----5:R-:W-:Y:S01]  /*65e0*/  LOP3.LUT R15, R15, 0xff, RZ, 0xc0, !PT ;  /* 0x000000ff0f0f7812 */ /* 0x020fe200078ec0ff */
[----:B------:R-:W-:Y:S01]  /*65f0*/  BSSY B1, `(.L_x_163) ;  /* 0x000000b000017945 */ /* 0x000fe20003800000 */
[----:B------:R-:W-:Y:S02]  /*6600*/  ISETP.LT.OR P4, PT, R27, 0x79, !P2 ;  /* 0x000000791b00780c */ /* 0x000fe40005781670 */
[----:B------:R-:W-:-:S05]  /*6610*/  F2FP.F16.E5M2.UNPACK_B R15, R15 ;  /* 0x0000000fff0f723e */ /* 0x000fca00020004ff */
[----:B0-2---:R-:W-:-:S05]  /*6620*/  HADD2.F32 R6, -RZ, R15.H0_H0 ;  /* 0x2000000fff067230 */ /* 0x005fca0000004100 */
[----:B------:R-:W-:Y:S01]  /*6630*/  FMUL R7, R6, R9 ;  /* 0x0000000906077220 */ /* 0x000fe20000400000 */
[----:B------:R-:W-:-:S03]  /*6640*/  PRMT R6, RZ, 0x7610, R6 ;  /* 0x00007610ff067816 */ /* 0x000fc60000000006 */
[----:B------:R-:W-:-:S05]  /*6650*/  FFMA R7, R14, R8, R7 ;  /* 0x000000080e077223 */ /* 0x000fca0000000007 */
[----:B------:R-:W-:-:S05]  /*6660*/  F2FP.SATFINITE.E5M2.F32.PACK_AB_MERGE_C R7, RZ, R7, RZ ;  /* 0x00000007ff07723e */ /* 0x000fca00048060ff */
[----:B------:R0:W-:Y:S01]  /*6670*/  @!P1 STG.E.U8 desc[UR16][R12.64+0x79], R7 ;  /* 0x000079070c009986 */ /* 0x0001e2000c101110 */
[----:B------:R-:W-:Y:S05]  /*6680*/  @P4 BRA `(.L_x_164) ;  /* 0x0000000000044947 */ /* 0x000fea0003800000 */
[----:B------:R2:W5:Y:S02]  /*6690*/  LDG.E.U8 R6, desc[UR16][R24.64+0x78] ;  /* 0x0000781018067981 */ /* 0x000564000c1e1100 */
.L_x_164:
[----:B------:R-:W-:Y:S05]  /*66a0*/  BSYNC B1 ;  /* 0x0000000000017941 */ /* 0x000fea0003800000 */
.L_x_163:
[----:B-----5:R-:W-:Y:S01]  /*66b0*/  LOP3.LUT R6, R6, 0xff, RZ, 0xc0, !PT ;  /* 0x000000ff06067812 */ /* 0x020fe200078ec0ff */
[----:B------:R-:W-:Y:S01]  /*66c0*/  BSSY B1, `(.L_x_165) ;  /* 0x000000b000017945 */ /* 0x000fe20003800000 */
[----:B------:R-:W-:Y:S02]  /*66d0*/  ISETP.LT.OR P2, PT, R27, 0x7a, !P2 ;  /* 0x0000007a1b00780c */ /* 0x000fe40005741670 */
[----:B------:R-:W-:-:S05]  /*66e0*/  F2FP.F16.E5M2.UNPACK_B R6, R6 ;  /* 0x00000006ff06723e */ /* 0x000fca00020004ff */
[----:B------:R-:W-:-:S05]  /*66f0*/  HADD2.F32 R6, -RZ, R6.H0_H0 ;  /* 0x20000006ff067230 */ /* 0x000fca0000004100 */
[----:B------:R-:W-:-:S04]  /*6700*/  FMUL R6, R6, R9 ;  /* 0x0000000906067220 */ /* 0x000fc80000400000 */
[----:B------:R-:W-:-:S05]  /*6710*/  FFMA R6, R17, R8, R6 ;  /* 0x0000000811067223 */ /* 0x000fca0000000006 */
[----:B0-----:R-:W-:Y:S02]  /*6720*/  F2FP.SATFINITE.E5M2.F32.PACK_AB_MERGE_C R7, RZ, R6, RZ ;  /* 0x00000006ff07723e */ /* 0x001fe400048060ff */
[----:B------:R-:W-:-:S03]  /*6730*/  PRMT R6, RZ, 0x7610, R6 ;  /* 0x00007610ff067816 */ /* 0x000fc60000000006 */
[----:B------:R0:W-:Y:S01]  /*6740*/  @!P4 STG.E.U8 desc[UR16][R10.64+0x78], R7 ;  /* 0x000078070a00c986 */ /* 0x0001e2000c101110 */
[----:B------:R-:W-:Y:S05]  /*6750*/  @P2 BRA `(.L_x_166) ;  /* 0x0000000000042947 */ /* 0x000fea0003800000 */
[----:B------:R0:W5:Y:S02]  /*6760*/  LDG.E.U8 R6, desc[UR16][R24.64+0x79] ;  /* 0x0000791018067981 */ /* 0x000164000c1e1100 */
.L_x_166:
[----:B------:R-:W-:Y:S05]  /*6770*/  BSYNC B1 ;  /* 0x0000000000017941 */ /* 0x000fea0003800000 */
.L_x_165:
[----:B------:R-:W-:Y:S05]  /*6780*/  @P2 BRA `(.L_x_167) ;  /* 0x0000001000282947 */ /* 0x000fea0003800000 */
[----:B-----5:R-:W-:-:S04]  /*6790*/  LOP3.LUT R6, R6, 0xff, RZ, 0xc0, !PT ;  /* 0x000000ff06067812 */ /* 0x020fc800078ec0ff */
[----:B------:R-:W-:-:S05]  /*67a0*/  F2FP.F16.E5M2.UNPACK_B R6, R6 ;  /* 0x00000006ff06723e */ /* 0x000fca00020004ff */
[----:B------:R-:W-:-:S05]  /*67b0*/  HADD2.F32 R6, -RZ, R6.H0_H0 ;  /* 0x20000006ff067230 */ /* 0x000fca0000004100 */
[----:B0-----:R-:W-:-:S04]  /*67c0*/  FMUL R7, R6, R9 ;  /* 0x0000000906077220 */ /* 0x001fc80000400000 */
[----:B------:R-:W-:-:S05]  /*67d0*/  FFMA R7, R16, R8, R7 ;  /* 0x0000000810077223 */ /* 0x000fca0000000007 */
[----:B------:R-:W-:-:S05]  /*67e0*/  F2FP.SATFINITE.E5M2.F32.PACK_AB_MERGE_C R7, RZ, R7, RZ ;  /* 0x00000007ff07723e */ /* 0x000fca00048060ff */
[----:B------:R0:W-:Y:S01]  /*67f0*/  STG.E.U8 desc[UR16][R10.64+0x79], R7 ;  /* 0x000079070a007986 */ /* 0x0001e2000c101110 */
[----:B------:R-:W-:Y:S05]  /*6800*/  BRA `(.L_x_167) ;  /* 0x0000001000087947 */ /* 0x000fea0003800000 */
.L_x_38:
[----:B------:R-:W-:Y:S01]  /*6810*/  ISETP.GE.AND P2, PT, R33, 0x1, PT ;  /* 0x000000012100780c */ /* 0x000fe20003f46270 */
[-C--:B--2---:R-:W-:Y:S01]  /*6820*/  FMUL R141, R141, R8.reuse ;  /* 0x000000088d8d7220 */ /* 0x084fe20000400000 */
[-C--:B------:R-:W-:Y:S01]  /*6830*/  FMUL R140, R140, R8.reuse ;  /* 0x000000088c8c7220 */ /* 0x080fe20000400000 */
[----:B------:R-:W-:Y:S01]  /*6840*/  ISETP.GE.AND P1, PT, R33, 0x9, PT ;  /* 0x000000092100780c */ /* 0x000fe20003f26270 */
[-C--:B------:R-:W-:Y:S01]  /*6850*/  FMUL R138, R138, R8.reuse ;  /* 0x000000088a8a7220 */ /* 0x080fe20000400000 */
[----:B------:R-:W-:Y:S01]  /*6860*/  ISETP.LT.OR P5, PT, R27, 0x1, !P2 ;  /* 0x000000011b00780c */ /* 0x000fe200057a1670 */
[-C--:B------:R-:W-:Y:S01]  /*6870*/  FMUL R139, R139, R8.reuse ;  /* 0x000000088b8b7220 */ /* 0x080fe20000400000 */
[----:B------:R-:W-:Y:S01]  /*6880*/  ISETP.LT.OR P4, PT, R27, 0x2, !P2 ;  /* 0x000000021b00780c */ /* 0x000fe20005781670 */
[-C--:B------:R-:W-:Y:S01]  /*6890*/  FMUL R137, R137, R8.reuse ;  /* 0x0000000889897220 */ /* 0x080fe20000400000 */
[----:B------:R-:W-:Y:S01]  /*68a0*/  F2FP.SATFINITE.E5M2.F32.PACK_AB_MERGE_C R141, RZ, R141, RZ ;  /* 0x0000008dff8d723e */ /* 0x000fe200048060ff */
[----:B------:R-:W-:Y:S01]  /*68b0*/  FMUL R136, R136, R8 ;  /* 0x0000000888887220 */ /* 0x000fe20000400000 */
[----:B------:R-:W-:Y:S01]  /*68c0*/  F2FP.SATFINITE.E5M2.F32.PACK_AB_MERGE_C R7, RZ, R140, RZ ;  /* 0x0000008cff07723e */ /* 0x000fe200048060ff */
[-C--:B------:R-:W-:Y:S01]  /*68d0*/  FMUL R135, R135, R8.reuse ;  /* 0x0000000887877220 */ /* 0x080fe20000400000 */
[C---:B------:R-:W-:Y:S01]  /*68e0*/  ISETP.LT.OR P6, PT, R27.reuse, 0x9, !P2 ;  /* 0x000000091b00780c */ /* 0x040fe200057c1670 */
[----:B------:R-:W-:Y:S01]  /*68f0*/  FMUL R134, R134, R8 ;  /* 0x0000000886867220 */ /* 0x000fe20000400000 */
[----:B------:R-:W-:Y:S01]  /*6900*/  F2FP.SATFINITE.E5M2.F32.PACK_AB_MERGE_C R25, RZ, R138, RZ ;  /* 0x0000008aff19723e */ /* 0x000fe200048060ff */
[-C--:B------:R-:W-:Y:S01]  /*6910*/  FMUL R132, R132, R8.reuse ;  /* 0x0000000884847220 */ /* 0x080fe20000400000 */
[----:B------:R-:W-:Y:S01]  /*6920*/  F2FP.SATFINITE.E5M2.F32.PACK_AB_MERGE_C R139, RZ, R139, RZ ;  /* 0x0000008bff8b723e */ /* 0x000fe200048060ff */
[----:B------:R-:W-:Y:S01]  /*6930*/  @!P5 STG.E.U8 desc[UR16][R12.64], R141 ;  /* 0x0000008d0c00d986 */ /* 0x000fe2000c101110 */
[----:B------:R-:W-:Y:S01]  /*6940*/  ISETP.LT.OR P5, PT, R27, 0x2, !P1 ;  /* 0x000000021b00780c */ /* 0x000fe20004fa1670 */
[-C--:B------:R-:W-:Y:S01]  /*6950*/  FMUL R133, R133, R8.reuse ;  /* 0x0000000885857220 */ /* 0x080fe20000400000 */
[----:B------:R-:W-:Y:S01]  /*6960*/  F2FP.SATFINITE.E5M2.F32.PACK_AB_MERGE_C R137, RZ, R137, RZ ;  /* 0x00000089ff89723e */ /* 0x000fe200048060ff */
[----:B------:R0:W-:Y:S01]  /*6970*/  @!P4 STG.E.U8 desc[UR16][R12.64+0x1], R7 ;  /* 0x000001070c00c986 */ /* 0x0001e2000c101110 */
[----:B------:R-:W-:Y:S01]  /*6980*/  ISETP.LT.OR P4, PT, R27, 0x1, !P1 ;  /* 0x000000011b00780c */ /* 0x000fe20004f81670 */
[-C--:B------:R-:W-:Y:S01]  /*6990*/  FMUL R131, R131, R8.reuse ;  /* 0x0000000883837220 */ /* 0x080fe20000400000 */
[----:B------:R-:W-:Y:S01]  /*69a0*/  F2FP.SATFINITE.E5M2.F32.PACK_AB_MERGE_C R135, RZ, R135, RZ ;  /* 0x00000087ff87723e */ /* 0x000fe200048060ff */
[----:B------:R-:W-:Y:S01]  /*69b0*/  FMUL R130, R130, R8 ;  /* 0x0000000882827220 */ /* 0x000fe20000400000 */
[----:B------:R-:W-:Y:S01]  /*69c0*/  F2FP.SATFINITE.E5M2.F32.PACK_AB_MERGE_C R29, RZ, R134, RZ ;  /* 0x00000086ff1d723e */ /* 0x000fe200048060ff */
[-C--:B------:R-:W-:Y:S01]  /*69d0*/  FMUL R129, R129, R8.reuse ;  /* 0x0000000881817220 */ /* 0x080fe20000400000 */
[----:B------:R-:W-:Y:S01]  /*69e0*/  F2FP.SATFINITE.E5M2.F32.PACK_AB_MERGE_C R133, RZ, R133, RZ ;  /* 0x00000085ff85723e */ /* 0x000fe200048060ff */
[-C--:B------:R-:W-:Y:S01]  /*69f0*/  FMUL R128, R128, R8.reuse ;  /* 0x0000000880807220 */ /* 0x080fe20000400000 */
[----:B------:R-:W-:Y:S01]  /*6a00*/  F2FP.SATFINITE.E5M2.F32.PACK_AB_MERGE_C R131, RZ, R131, RZ ;  /* 0x00000083ff83723e */ /* 0x000fe200048060ff */
[----:B------:R1:W-:Y:S01]  /*6a10*/  @!P5 STG.E.U8 desc[UR16][R10.64+0x1], R25 ;  /* 0x000001190a00d986 */ /* 0x0003e2000c101110 */
[C---:B------:R-:W-:Y:S01]  /*6a20*/  ISETP.LT.OR P5, PT, R27.reuse, 0xa, !P2 ;  /* 0x0000000a1b00780c */ /* 0x040fe200057a1670 */
[----:B------:R-:W-:Y:S01]  /*6a30*/  FMUL R126, R126, R8 ;  /* 0x000000087e7e7220 */ /* 0x000fe20000400000 */
[----:B0-----:R-:W-:Y:S01]  /*6a40*/  F2FP.SATFINITE.E5M2.F32.PACK_AB_MERGE_C R7, RZ, R136, RZ ;  /* 0x00000088ff07723e */ /* 0x001fe200048060ff */
[----:B------:R-:W-:Y:S01]  /*6a50*/  @!P4 STG.E.U8 desc[UR16][R10.64], R139 ;  /* 0x0000008b0a00c986 */ /* 0x000fe2000c101110 */
[----:B------:R-:W-:Y:S01]  /*6a60*/  ISETP.LT.OR P4, PT, R27, 0x9, !P1 ;  /* 0x000000091b00780c */ /* 0x000fe20004f81670 */
[-C--:B------:R-:W-:Y:S01]  /*6a70*/  FMUL R127, R127, R8.reuse ;  /* 0x000000087f7f7220 */ /* 0x080fe20000400000 */
[----:B------:R-:W-:Y:S01]  /*6a80*/  F2FP.SATFINITE.E5M2.F32.PACK_AB_MERGE_C R129, RZ, R129, RZ ;  /* 0x00000081ff81723e */ /* 0x000fe200048060ff */
[----:B------:R-:W-:Y:S01]  /*6a90*/  @!P6 STG.E.U8 desc[UR16][R12.64+0x8], R137 ;  /* 0x000008890c00e986 */ /* 0x000fe2000c101110 */
[----:B------:R-:W-:Y:S01]  /*6aa0*/  ISETP.LT.OR P6, PT, R27, 0xa, !P1 ;  /* 0x0000000a1b00780c */ /* 0x000fe20004fc1670 */
[-C--:B------:R-:W-:Y:S01]  /*6ab0*/  FMUL R125, R125, R8.reuse ;  /* 0x000000087d7d7220 */ /* 0x080fe20000400000 */
[----:B------:R-:W-:Y:S01]  /*6ac0*/  F2FP.SATFINITE.E5M2.F32.PACK_AB_MERGE_C R127, RZ, R127, RZ ;  /* 0x0000007fff7f723e */ /* 0x000fe200048060ff */
[----:B------:R-:W-:Y:S01]  /*6ad0*/  FMUL R124, R124, R8 ;  /* 0x000000087c7c7220 */ /* 0x000fe20000400000 */
[----:B-1----:R-:W-:Y:S01]  /*6ae0*/  F2FP.SATFINITE.E5M2.F32.PACK_AB_MERGE_C R25, RZ, R132, RZ ;  /* 0x00000084ff19723e */ /* 0x002fe200048060ff */
[----:B------:R0:W-:Y:S01]  /*6af0*/  @!P5 STG.E.U8 desc[UR16][R12.64+0x9], R7 ;  /* 0x000009070c00d986 */ /* 0x0001e2000c101110 */
[----:B------:R-:W-:Y:S01]  /*6b00*/  ISETP.LT.OR P5, PT, R27, 0x12, !P2 ;  /* 0x000000121b00780c */ /* 0x000fe200057a1670 */
[-C--:B------:R-:W-:Y:S01]  /*6b10*/  FMUL R123, R123, R8.reuse ;  /* 0x000000087b7b7220 */ /* 0x080fe20000400000 */
[----:B------:R-:W-:Y:S01]  /*6b20*/  F2FP.SATFINITE.E5M2.F32.PACK_AB_MERGE_C R125, RZ, R125, RZ ;  /* 0x0000007dff7d723e */ /* 0x000fe200048060ff */
[----:B------:R-:W-:Y:S01]  /*6b30*/  @!P4 STG.E.U8 desc[UR16][R10.64+0x8], R135 ;  /* 0x000008870a00c986 */ /* 0x000fe2000c101110 */
[C---:B------:R-:W-:Y:S01]  /*6b40*/  ISETP.LT.OR P4, PT, R27.reuse, 0x11, !P2 ;  /* 0x000000111b00780c */ /* 0x040fe20005781670 */
[-C--:B------:R-:W-:Y:S01]  /*6b50*/  FMUL R122, R122, R8.reuse ;  /* 0x000000087a7a7220 */ /* 0x080fe20000400000 */
[----:B------:R-:W-:Y:S01]  /*6b60*/  F2FP.SATFINITE.E5M2.F32.PACK_AB_MERGE_C R123, RZ, R123, RZ ;  /* 0x0000007bff7b723e */ /* 0x000fe200048060ff */
[----:B------:R1:W-:Y:S01]  /*6b70*/  @!P6 STG.E.U8 desc[UR16][R10.64+0x9], R29 ;  /* 0x0000091d0a00e986 */ /* 0x0003e2000c101110 */
[----:B------:R-:W-:Y:S01]  /*6b80*/  ISETP.LT.OR P6, PT, R27, 0x11, !P1 ;  /* 0x000000111b00780c */ /* 0x000fe20004fc1670 */
[-C--:B------:R-:W-:Y:S01]  /*6b90*/  FMUL R120, R120, R8.reuse ;  /* 0x0000000878787220 */ /* 0x080fe20000400000 */
[----:B------:R-:W-:Y:S01]  /*6ba0*/  FMUL R121, R121, R8 ;  /* 0x0000000879797220 */ /* 0x000fe20000400000 */
[----:B0-----:R-:W-:Y:S01]  /*6bb0*/  F2FP.SATFINITE.E5M2.F32.PACK_AB_MERGE_C R7, RZ, R130, RZ ;  /* 0x00000082ff07723e */ /* 0x001fe200048060ff */
[-C--:B------:R-:W-:Y:S01]  /*6bc0*/  FMUL R119, R119, R8.reuse ;  /* 0x0000000877777220 */ /* 0x080fe20000400000 */
[----:B------:R0:W-:Y:S01]  /*6bd0*/  @!P5 STG.E.U8 desc[UR16][R12.64+0x11], R25 ;  /* 0x000011190c00d986 */ /* 0x0001e2000c101110 */
[C---:B------:R-:W-:Y:S01]  /*6be0*/  ISETP.LT.OR P5, PT, R27.reuse, 0x12, !P1 ;  /* 0x000000121b00780c */ /* 0x040fe20004fa1670 */
[-C--:B------:R-:W-:Y:S01]  /*6bf0*/  FMUL R118, R118, R8.reuse ;  /* 0x0000000876767220 */ /* 0x080fe20000400000 */
[----:B------:R-:W-:Y:S01]  /*6c00*/  F2FP.SATFINITE.E5M2.F32.PACK_AB_MERGE_C R121, RZ, R121, RZ ;  /* 0x00000079ff79723e */ /* 0x000fe200048060ff */
[----:B------:R-:W-:Y:S01]  /*6c10*/  @!P4 STG.E.U8 desc[UR16][R12.64+0x10], R133 ;  /* 0x000010850c00c986 */ /* 0x000fe2000c101110 */
[----:B------:R-:W-:Y:S01]  /*6c20*/  ISETP.LT.OR P4, PT, R27, 0x19, !P2 ;  /* 0x000000191b00780c */ /* 0x000fe20005781670 */
[----:B------:R-:W-:Y:S01]  /*6c30*/  FMUL R117, R117, R8 ;  /* 0x0000000875757220 */ /* 0x000fe20000400000 */
[----:B-1----:R-:W-:Y:S01]  /*6c40*/  F2FP.SATFINITE.E5M2.F32.PACK_AB_MERGE_C R29, RZ, R128, RZ ;  /* 0x00000080ff1d723e */ /* 0x002fe200048060ff */
[----:B------:R-:W-:Y:S01]  /*6c50*/  @!P6 STG.E.U8 desc[UR16][R10.64+0x10], R131 ;  /* 0x000010830a00e986 */ /* 0x000fe2000c101110 */
[C---:B------:R-:W-:Y:S01]  /*6c60*/  ISETP.LT.OR P6, PT, R27.reuse, 0x1a, !P2 ;  /* 0x0000001a1b00780c */ /* 0x040fe200057c1670 */
[-C--:B------:R-:W-:Y:S01]  /*6c70*/  FMUL R116, R116, R8.reuse ;  /* 0x0000000874747220 */ /* 0x080fe20000400000 */
[----:B------:R-:W-:Y:S01]  /*6c80*/  F2FP.SATFINITE.E5M2.F32.PACK_AB_MERGE_C R119, RZ, R119, RZ ;  /* 0x00000077ff77723e */ /* 0x000fe200048060ff */
[----:B------:R-:W-:Y:S01]  /*6c90*/  FMUL R114, R114, R8 ;  /* 0x0000000872727220 */ /* 0x000fe20000400000 */
[----:B0-----:R-:W-:Y:S01]  /*6ca0*/  F2FP.SATFINITE.E5M2.F32.PACK_AB_MERGE_C R25, RZ, R126, RZ ;  /* 0x0000007eff19723e */ /* 0x001fe200048060ff */
[----:B------:R0:W-:Y:S01]  /*6cb0*/  @!P5 STG.E.U8 desc[UR16][R10.64+0x11], R7 ;  /* 0x000011070a00d986 */ /* 0x0001e2000c101110 */
[----:B------:R-:W-:Y:S01]  /*6cc0*/  ISETP.LT.OR P5, PT, R27, 0x1a, !P1 ;  /* 0x0000001a1b00780c */ /* 0x000fe20004fa1670 */
        /* <DEDUP_REMOVED lines=11> */
[----:B0-----:R-:W-:Y:S01]  /*6d80*/  F2FP.SATFINITE.E5M2.F32.PACK_AB_MERGE_C R7, RZ, R124, RZ ;  /* 0x0000007cff07723e */ /* 0x001fe200048060ff */
[----:B------:R0:W-:Y:S01]  /*6d90*/  @!P5 STG.E.U8 desc[UR16][R10.64+0x19], R25 ;  /* 0x000019190a00d986 */ /* 0x0001e2000c101110 */
[C---:B------:R-:W-:Y:S01]  /*6da0*/  ISETP.LT.OR P5, PT, R27.reuse, 0x22, !P2 ;  /* 0x000000221b00780c */ /* 0x040fe200057a1670 */
[-C--:B------:R-:W-:Y:S01]  /*6db0*/  FMUL R110, R110, R8.reuse ;  /* 0x000000086e6e7220 */ /* 0x080fe20000400000 */
[----:B------:R-:W-:Y:S01]  /*6dc0*/  F2FP.SATFINITE.E5M2.F32.PACK_AB_MERGE_C R111, RZ, R111, RZ ;  /* 0x0000006fff6f723e */ /* 0x000fe200048060ff */
[----:B------:R-:W-:Y:S01]  /*6dd0*/  @!P4 STG.E.U8 desc[UR16][R10.64+0x18], R127 ;  /* 0x0000187f0a00c986 */ /* 0x000fe2000c101110 */
[C---:B------:R-:W-:Y:S01]  /*6de0*/  ISETP.LT.OR P4, PT, R27.reuse, 0x21, !P1 ;  /* 0x000000211b00780c */ /* 0x040fe20004f81670 */
[----:B------:R-:W-:Y:S01]  /*6df0*/  FMUL R108, R108, R8 ;  /* 0x000000086c6c7220 */ /* 0x000fe20000400000 */
[----:B-1----:R-:W-:Y:S01]  /*6e00*/  F2FP.SATFINITE.E5M2.F32.PACK_AB_MERGE_C R29, RZ, R122, RZ ;  /* 0x0000007aff1d723e */ /* 0x002fe200048060ff */
[----:B------:R-:W-:Y:S01]  /*6e10*/  @!P6 STG.E.U8 desc[UR16][R12.64+0x20], R125 ;  /* 0x0000207d0c00e986 */ /* 0x000fe2000c101110 */
[----:B------:R-:W-:Y:S01]  /*6e20*/  ISETP.LT.OR P6, PT, R27, 0x22, !P1 ;  /* 0x000000221b00780c */ /* 0x000fe20004fc1670 */
[-C--:B------:R-:W-:Y:S01]  /*6e30*/  FMUL R109, R109, R8.reuse ;  /* 0x000000086d6d7220 */ /* 0x080fe20000400000 */
[----:B------:R-:W-:Y:S01]  /*6e40*/  FMUL R107, R107, R8 ;  /* 0x000000086b6b7220 */ /* 0x000fe20000400000 */
[----:B0-----:R-:W-:Y:S01]  /*6e50*/  F2FP.SATFINITE.E5M2.F32.PACK_AB_MERGE_C R25, RZ, R120, RZ ;  /* 0x00000078ff19723e */ /* 0x001fe200048060ff */
[-C--:B------:R-:W-:Y:S01]  /*6e60*/  FMUL R106, R106, R8.reuse ;  /* 0x000000086a6a7220 */ /* 0x080fe20000400000 */
        /* <DEDUP_REMOVED lines=33> */
[----:B------:R-:W-:Y:S01]  /*7080*/  ISETP.LT.OR P4, PT, R27, 0x31, !P1 ;  /* 0x000000311b00780c */ /* 0x000fe20004f81670 */
[-C--:B------:R-:W-:Y:S01]  /*7090*/  FMUL R97, R97, R8.reuse ;  /* 0x0000000861617220 */ /* 0x080fe20000400000 */
[-C--:B------:R-:W-:Y:S01]  /*70a0*/  FMUL R95, R95, R8.reuse ;  /* 0x000000085f5f7220 */ /* 0x080fe20000400000 */
        /* <DEDUP_REMOVED lines=37> */
[-C--:B------:R-:W-:Y:S01]  /*7300*/  FMUL R19, R19, R8.reuse ;  /* 0x0000000813137220 */ /* 0x080fe20000400000 */
        /* <DEDUP_REMOVED lines=17> */
[----:B------:R-:W-:Y:S01]  /*7420*/  F2FP.SATFINITE.E5M2.F32.PACK_AB_MERGE_C R15, RZ, R15, RZ ;  /* 0x0000000fff0f723e */ /* 0x000fe200048060ff */
[----:B------:R1:W-:Y:S01]  /*7430*/  @!P6 STG.E.U8 desc[UR16][R12.64+0x49], R29 ;  /* 0x0000491d0c00e986 */ /* 0x0003e2000c101110 */
[----:B------:R-:W-:-:S02]  /*7440*/  ISETP.LT.OR P6, PT, R27, 0x51, !P2 ;  /* 0x000000511b00780c */ /* 0x000fc400057c1670 */
[----:B------:R-:W-:Y:S02]  /*7450*/  F2FP.SATFINITE.E5M2.F32.PACK_AB_MERGE_C R17, RZ, R17, RZ ;  /* 0x00000011ff11723e */ /* 0x000fe400048060ff */
[----:B0-----:R-:W-:Y:S01]  /*7460*/  F2FP.SATFINITE.E5M2.F32.PACK_AB_MERGE_C R7, RZ, R100, RZ ;  /* 0x00000064ff07723e */ /* 0x001fe200048060ff */
[----:B------:R0:W-:Y:S01]  /*7470*/  @!P5 STG.E.U8 desc[UR16][R10.64+0x49], R25 ;  /* 0x000049190a00d986 */ /* 0x0001e2000c101110 */
[----:B------:R-:W-:-:S03]  /*7480*/  ISETP.LT.OR P5, PT, R27, 0x52, !P2 ;  /* 0x000000521b00780c */ /* 0x000fc600057a1670 */
[----:B------:R-:W-:Y:S01]  /*7490*/  @!P4 STG.E.U8 desc[UR16][R10.64+0x48], R103 ;  /* 0x000048670a00c986 */ /* 0x000fe2000c101110 */
[C---:B------:R-:W-:Y:S02]  /*74a0*/  ISETP.LT.OR P4, PT, R27.reuse, 0x51, !P1 ;  /* 0x000000511b00780c */ /* 0x040fe40004f81670 */
[----:B-1----:R-:W-:Y:S01]  /*74b0*/  F2FP.SATFINITE.E5M2.F32.PACK_AB_MERGE_C R29, RZ, R98, RZ ;  /* 0x00000062ff1d723e */ /* 0x002fe200048060ff */
[----:B------:R-:W-:Y:S01]  /*74c0*/  @!P6 STG.E.U8 desc[UR16][R12.64+0x50], R101 ;  /* 0x000050650c00e986 */ /* 0x000fe2000c101110 */
[----:B------:R-:W-:Y:S02]  /*74d0*/  ISETP.LT.OR P6, PT, R27, 0x52, !P1 ;  /* 0x000000521b00780c */ /* 0x000fe40004fc1670 */
[----:B0-----:R-:W-:-:S03]  /*74e0*/  F2FP.SATFINITE.E5M2.F32.PACK_AB_MERGE_C R25, RZ, R96, RZ ;  /* 0x00000060ff19723e */ /* 0x001fc600048060ff */
[----:B------:R0:W-:Y:S01]  /*74f0*/  @!P5 STG.E.U8 desc[UR16][R12.64+0x51], R7 ;  /* 0x000051070c00d986 */ /* 0x0001e2000c101110 */
[----:B------:R-:W-:-:S03]  /*7500*/  ISETP.LT.OR P5, PT, R27, 0x5a, !P2 ;  /* 0x0000005a1b00780c */ /* 0x000fc600057a1670 */
[----:B------:R-:W-:Y:S01]  /*7510*/  @!P4 STG.E.U8 desc[UR16][R10.64+0x50], R99 ;  /* 0x000050630a00c986 */ /* 0x000fe2000c101110 */
[----:B------:R-:W-:-:S03]  /*7520*/  ISETP.LT.OR P4, PT, R27, 0x59, !P2 ;  /* 0x000000591b00780c */ /* 0x000fc60005781670 */
[----:B------:R1:W-:Y:S01]  /*7530*/  @!P6 STG.E.U8 desc[UR16][R10.64+0x51], R29 ;  /* 0x0000511d0a00e986 */ /* 0x0003e2000c101110 */
[----:B------:R-:W-:Y:S02]  /*7540*/  ISETP.LT.OR P6, PT, R27, 0x59, !P1 ;  /* 0x000000591b00780c */ /* 0x000fe40004fc1670 */
[----:B0-----:R-:W-:-:S03]  /*7550*/  F2FP.SATFINITE.E5M2.F32.PACK_AB_MERGE_C R7, RZ, R94, RZ ;  /* 0x0000005eff07723e */ /* 0x001fc600048060ff */
        /* <DEDUP_REMOVED lines=27> */
[----:B------:R-:W-:Y:S01]  /*7710*/  @!P6 STG.E.U8 desc[UR16][R10.64+0x69], R29 ;  /* 0x0000691d0a00e986 */ /* 0x000fe2000c101110 */
[----:B------:R-:W-:Y:S02]  /*7720*/  ISETP.LT.OR P6, PT, R27, 0x71, !P1 ;  /* 0x000000711b00780c */ /* 0x000fe40004fc1670 */
[----:B0-----:R-:W-:-:S03]  /*7730*/  F2FP.SATFINITE.E5M2.F32.PACK_AB_MERGE_C R7, RZ, R18, RZ ;  /* 0x00000012ff07723e */ /* 0x001fc600048060ff */
[----:B------:R-:W-:Y:S01]  /*7740*/  @!P5 STG.E.U8 desc[UR16][R12.64+0x71], R25 ;  /* 0x000071190c00d986 */ /* 0x000fe2000c101110 */
[C---:B------:R-:W-:Y:S02]  /*7750*/  ISETP.LT.OR P5, PT, R27.reuse, 0x79, !P2 ;  /* 0x000000791b00780c */ /* 0x040fe400057a1670 */
[C---:B------:R-:W-:Y:S01]  /*7760*/  ISETP.LT.OR P2, PT, R27.reuse, 0x7a, !P2 ;  /* 0x0000007a1b00780c */ /* 0x040fe20005741670 */
[----:B------:R0:W-:Y:S01]  /*7770*/  @!P4 STG.E.U8 desc[UR16][R12.64+0x70], R21 ;  /* 0x000070150c00c986 */ /* 0x0001e2000c101110 */
[----:B------:R-:W-:-:S03]  /*7780*/  ISETP.LT.OR P4, PT, R27, 0x72, !P1 ;  /* 0x000000721b00780c */ /* 0x000fc60004f81670 */
[----:B------:R1:W-:Y:S01]  /*7790*/  @!P6 STG.E.U8 desc[UR16][R10.64+0x70], R19 ;  /* 0x000070130a00e986 */ /* 0x0003e2000c101110 */
[C---:B------:R-:W-:Y:S02]  /*77a0*/  ISETP.LT.OR P6, PT, R27.reuse, 0x79, !P1 ;  /* 0x000000791b00780c */ /* 0x040fe40004fc1670 */
[----:B------:R-:W-:Y:S02]  /*77b0*/  ISETP.LT.OR P1, PT, R27, 0x7a, !P1 ;  /* 0x0000007a1b00780c */ /* 0x000fe40004f21670 */
[----:B0-----:R-:W-:-:S05]  /*77c0*/  F2FP.SATFINITE.E5M2.F32.PACK_AB_MERGE_C R21, RZ, R16, RZ ;  /* 0x00000010ff15723e */ /* 0x001fca00048060ff */
[----:B------:R0:W-:Y:S01]  /*77d0*/  @!P4 STG.E.U8 desc[UR16][R10.64+0x71], R7 ;  /* 0x000071070a00c986 */ /* 0x0001e2000c101110 */
[----:B-1----:R-:W-:-:S03]  /*77e0*/  F2FP.SATFINITE.E5M2.F32.PACK_AB_MERGE_C R19, RZ, R14, RZ ;  /* 0x0000000eff13723e */ /* 0x002fc600048060ff */
[----:B------:R0:W-:Y:S04]  /*77f0*/  @!P5 STG.E.U8 desc[UR16][R12.64+0x78], R15 ;  /* 0x0000780f0c00d986 */ /* 0x0001e8000c101110 */
[----:B------:R0:W-:Y:S04]  /*7800*/  @!P2 STG.E.U8 desc[UR16][R12.64+0x79], R19 ;  /* 0x000079130c00a986 */ /* 0x0001e8000c101110 */
[----:B------:R0:W-:Y:S04]  /*7810*/  @!P6 STG.E.U8 desc[UR16][R10.64+0x78], R17 ;  /* 0x000078110a00e986 */ /* 0x0001e8000c101110 */
[----:B------:R0:W-:Y:S02]  /*7820*/  @!P1 STG.E.U8 desc[UR16][R10.64+0x79], R21 ;  /* 0x000079150a009986 */ /* 0x0001e4000c101110 */
.L_x_167:
[----:B------:R-:W-:Y:S05]  /*7830*/  BSYNC B0 ;  /* 0x0000000000007941 */ /* 0x000fea0003800000 */
.L_x_37:
[----:B------:R-:W-:Y:S01]  /*7840*/  ULDC UR6, c[0x0][0xc] ;  /* 0x0000030000067ab9 */ /* 0x000fe20000000800 */
[----:B------:R-:W-:Y:S01]  /*7850*/  ULDC UR7, c[0x0][0x10] ;  /* 0x0000040000077ab9 */ /* 0x000fe20000000800 */
[----:B0-----:R-:W0:Y:S01]  /*7860*/  LDC R7, c[0x0][0x14] ;  /* 0x00000500ff077b82 */ /* 0x001e220000000800 */
[----:B------:R-:W-:Y:S01]  /*7870*/  UIMAD.WIDE.U32 UR6, UR6, UR7, URZ ;  /* 0x00000007060672a5 */ /* 0x000fe2000f8e003f */
[----:B----4-:R-:W-:Y:S02]  /*7880*/  IMAD.MOV.U32 R10, RZ, RZ, -0x1 ;  /* 0xffffffffff0a7424 */ /* 0x010fe400078e00ff */
[----:B-----5:R-:W-:-:S03]  /*7890*/  IMAD.MOV.U32 R6, RZ, RZ, -0x1 ;  /* 0xffffffffff067424 */ /* 0x020fc600078e00ff */
[----:B0-----:R-:W-:-:S04]  /*78a0*/  IMAD.WIDE.U32 R2, R7, UR6, R2 ;  /* 0x0000000607027c25 */ /* 0x001fc8000f8e0002 */
[----:B------:R-:W-:Y:S01]  /*78b0*/  IMAD R7, R7, UR7, RZ ;  /* 0x0000000707077c24 */ /* 0x000fe2000f8e02ff */
[----:B------:R-:W-:Y:S02]  /*78c0*/  ULDC.64 UR6, c[0x0][0x650] ;  /* 0x0001940000067ab9 */ /* 0x000fe40000000a00 */
[----:B------:R-:W-:Y:S01]  /*78d0*/  ISETP.GE.U32.AND P1, PT, R2, UR6, PT ;  /* 0x0000000602007c0c */ /* 0x000fe2000bf26070 */
[--C-:B------:R-:W-:Y:S01]  /*78e0*/  IMAD.IADD R3, R3, 0x1, R7.reuse ;  /* 0x0000000103037824 */ /* 0x100fe200078e0207 */
[----:B------:R-:W-:-:S04]  /*78f0*/  PRMT R7, RZ, 0x7610, R7 ;  /* 0x00007610ff077816 */ /* 0x000fc80000000007 */
[----:B------:R-:W-:-:S13]  /*7900*/  ISETP.GE.U32.AND.EX P1, PT, R3, UR7, PT, P1 ;  /* 0x0000000703007c0c */ /* 0x000fda000bf26110 */
[----:B------:R-:W-:Y:S05]  /*7910*/  @P1 BRA `(.L_x_168) ;  /* 0x0000000400601947 */ /* 0x000fea0003800000 */
[----:B------:R-:W0:Y:S01]  /*7920*/  S2R R20, SR_CTAID.X ;  /* 0x0000000000147919 */ /* 0x000e220000002500 */
[----:B------:R-:W4:Y:S01]  /*7930*/  LDC.64 R14, c[0x0][0x628] ;  /* 0x00018a00ff0e7b82 */ /* 0x000f220000000a00 */
[----:B------:R-:W-:Y:S01]  /*7940*/  ULDC UR6, c[0x0][0x150] ;  /* 0x0000540000067ab9 */ /* 0x000fe20000000800 */
[----:B-1----:R-:W-:Y:S01]  /*7950*/  IMAD.MOV.U32 R12, RZ, RZ, R2 ;  /* 0x000000ffff0c7224 */ /* 0x002fe200078e0002 */
[----:B------:R-:W1:Y:S01]  /*7960*/  S2R R22, SR_CTAID.Y ;  /* 0x0000000000167919 */ /* 0x000e620000002600 */
[----:B------:R-:W-:-:S04]  /*7970*/  IMAD.MOV.U32 R13, RZ, RZ, R3 ;  /* 0x000000ffff0d7224 */ /* 0x000fc800078e0003 */
[----:B------:R-:W1:Y:S08]  /*7980*/  LDC R23, c[0x0][0x144] ;  /* 0x00005100ff177b82 */ /* 0x000e700000000800 */
[----:B------:R-:W1:Y:S08]  /*7990*/  LDC R16, c[0x0][0x630] ;  /* 0x00018c00ff107b82 */ /* 0x000e700000000800 */
[----:B------:R-:W1:Y:S01]  /*79a0*/  LDC.64 R18, c[0x0][0x620] ;  /* 0x00018800ff127b82 */ /* 0x000e620000000a00 */
[----:B----4-:R-:W-:-:S04]  /*79b0*/  ISETP.NE.U32.AND P1, PT, R14, RZ, PT ;  /* 0x000000ff0e00720c */ /* 0x010fc80003f25070 */
[----:B------:R-:W-:Y:S02]  /*79c0*/  ISETP.NE.AND.EX P1, PT, R15, RZ, PT, P1 ;  /* 0x000000ff0f00720c */ /* 0x000fe40003f25310 */
[----:B0-----:R-:W-:-:S05]  /*79d0*/  I2FP.F32.U32 R6, R20 ;  /* 0x0000001400067245 */ /* 0x001fca0000201000 */
[----:B------:R-:W-:-:S04]  /*79e0*/  FMUL R6, R6, UR6 ;  /* 0x0000000606067c20 */ /* 0x000fc80008400000 */
[----:B------:R0:W4:Y:S02]  /*79f0*/  F2I.U32.TRUNC.NTZ R21, R6 ;  /* 0x0000000600157305 */ /* 0x000124000020f000 */
[----:B------:R-:W-:Y:S05]  /*7a00*/  @!P1 BRA `(.L_x_169) ;  /* 0x0000000000289947 */ /* 0x000fea0003800000 */
[----:B------:R-:W5:Y:S02]  /*7a10*/  LDC R7, c[0x0][0x634] ;  /* 0x00018d00ff077b82 */ /* 0x000f640000000800 */
[----:B-----5:R-:W-:-:S05]  /*7a20*/  IADD3 R13, P1, R2, R7, RZ ;  /* 0x00000007020d7210 */ /* 0x020fca0007f3e0ff */
[----:B------:R-:W-:-:S04]  /*7a30*/  IMAD.X R17, RZ, RZ, R3, P1 ;  /* 0x000000ffff117224 */ /* 0x000fc800008e0603 */
[----:B0-----:R-:W-:-:S04]  /*7a40*/  IMAD.WIDE.U32 R6, R17, R14, RZ ;  /* 0x0000000e11067225 */ /* 0x001fc800078e00ff */
[----:B------:R-:W-:-:S04]  /*7a50*/  IMAD.WIDE.U32 R10, P1, R13, R15, R6 ;  /* 0x0000000f0d0a7225 */ /* 0x000fc80007820006 */
[----:B------:R-:W-:-:S04]  /*7a60*/  IMAD.WIDE.U32 R6, R13, R14, RZ ;  /* 0x0000000e0d067225 */ /* 0x000fc800078e00ff */
[----:B------:R-:W-:Y:S01]  /*7a70*/  IMAD.X R13, RZ, RZ, RZ, P1 ;  /* 0x000000ffff0d7224 */ /* 0x000fe200008e06ff */
[----:B------:R-:W-:Y:S01]  /*7a80*/  IADD3 RZ, P1, R7, R10, RZ ;  /* 0x0000000a07ff7210 */ /* 0x000fe20007f3e0ff */
[----:B------:R-:W-:-:S04]  /*7a90*/  IMAD.MOV.U32 R12, RZ, RZ, R11 ;  /* 0x000000ffff0c7224 */ /* 0x000fc800078e000b */
[----:B------:R-:W-:-:S08]  /*7aa0*/  IMAD.WIDE.U32.X R12, R17, R15, R12, P1 ;  /* 0x0000000f110c7225 */ /* 0x000fd000008e040c */
.L_x_169:
[----:B------:R-:W5:Y:S01]  /*7ab0*/  LDC.64 R28, c[0x0][0x640] ;  /* 0x00019000ff1c7b82 */ /* 0x000f620000000a00 */
[-C--:B-1----:R-:W-:Y:S01]  /*7ac0*/  SHF.R.U64 R17, R12, R16.reuse, R13 ;  /* 0x000000100c117219 */ /* 0x082fe2000000120d */
[----:B----4-:R-:W-:Y:S01]  /*7ad0*/  IMAD.MOV R21, RZ, RZ, -R21 ;  /* 0x000000ffff157224 */ /* 0x010fe200078e0a15 */
[----:B0-----:R-:W-:Y:S01]  /*7ae0*/  SHF.R.U32.HI R6, RZ, R16, R13 ;  /* 0x00000010ff067219 */ /* 0x001fe2000001160d */
[----:B------:R-:W-:Y:S01]  /*7af0*/  ULDC UR6, c[0x0][0x154] ;  /* 0x0000550000067ab9 */ /* 0x000fe20000000800 */
[----:B------:R-:W-:Y:S01]  /*7b00*/  IADD3 R11, P1, RZ, -R17, RZ ;  /* 0x80000011ff0b7210 */ /* 0x000fe20007f3e0ff */
[----:B------:R-:W-:Y:S02]  /*7b10*/  IMAD R23, R23, R21, R20 ;  /* 0x0000001517177224 */ /* 0x000fe400078e0214 */
[----:B------:R-:W0:Y:S01]  /*7b20*/  LDC R12, c[0x0][0x618] ;  /* 0x00018600ff0c7b82 */ /* 0x000e220000000800 */
[----:B------:R-:W-:Y:S02]  /*7b30*/  IMAD.MOV.U32 R13, RZ, RZ, 0x1 ;  /* 0x00000001ff0d7424 */ /* 0x000fe400078e00ff */
[----:B------:R-:W-:-:S04]  /*7b40*/  IMAD.X R7, RZ, RZ, ~R6, P1 ;  /* 0x000000ffff077224 */ /* 0x000fc800008e0e06 */
[-C--:B------:R-:W-:Y:S01]  /*7b50*/  IMAD R10, R7, R18.reuse, RZ ;  /* 0x00000012070a7224 */ /* 0x080fe200078e02ff */
[----:B--23--:R-:W1:Y:S01]  /*7b60*/  LDC R24, c[0x0][0x608] ;  /* 0x00018200ff187b82 */ /* 0x00ce620000000800 */
[----:B------:R-:W-:-:S04]  /*7b70*/  IMAD.WIDE.U32 R6, R11, R18, R2 ;  /* 0x000000120b067225 */ /* 0x000fc800078e0002 */
[----:B------:R-:W-:Y:S01]  /*7b80*/  IMAD R11, R11, R19, R10 ;  /* 0x000000130b0b7224 */ /* 0x000fe200078e020a */
[----:B------:R-:W-:Y:S02]  /*7b90*/  I2FP.F32.U32 R10, R22 ;  /* 0x00000016000a7245 */ /* 0x000fe40000201000 */
[----:B------:R-:W2:Y:S01]  /*7ba0*/  LDC R26, c[0x0][0x658] ;  /* 0x00019600ff1a7b82 */ /* 0x000ea20000000800 */
[----:B------:R-:W-:Y:S01]  /*7bb0*/  IMAD.IADD R7, R7, 0x1, R11 ;  /* 0x0000000107077824 */ /* 0x000fe200078e020b */
[----:B-----5:R-:W-:Y:S01]  /*7bc0*/  ISETP.NE.U32.AND P1, PT, R28, RZ, PT ;  /* 0x000000ff1c00720c */ /* 0x020fe20003f25070 */
[----:B------:R-:W-:Y:S01]  /*7bd0*/  FMUL R10, R10, UR6 ;  /* 0x000000060a0a7c20 */ /* 0x000fe20008400000 */
[----:B------:R-:W-:Y:S02]  /*7be0*/  IMAD.MOV.U32 R11, RZ, RZ, -0x1 ;  /* 0xffffffffff0b7424 */ /* 0x000fe400078e00ff */
[----:B------:R-:W-:Y:S01]  /*7bf0*/  ISETP.NE.AND.EX P1, PT, R29, RZ, PT, P1 ;  /* 0x000000ff1d00720c */ /* 0x000fe20003f25310 */
[----:B------:R3:W4:Y:S01]  /*7c00*/  F2I.U32.TRUNC.NTZ R19, R10 ;  /* 0x0000000a00137305 */ /* 0x000722000020f000 */
[----:B------:R-:W3:Y:S01]  /*7c10*/  LDC R21, c[0x0][0x148] ;  /* 0x00005200ff157b82 */ /* 0x000ee20000000800 */
[----:B0-----:R-:W-:-:S02]  /*7c20*/  SHF.R.U64 R16, R6, R12, R7 ;  /* 0x0000000c06107219 */ /* 0x001fc40000001207 */
[----:B------:R-:W-:-:S05]  /*7c30*/  SHF.R.U32.HI R7, RZ, R12, R7 ;  /* 0x0000000cff077219 */ /* 0x000fca0000011607 */
[----:B------:R-:W0:Y:S01]  /*7c40*/  LDC R20, c[0x0][0x600] ;  /* 0x00018000ff147b82 */ /* 0x000e220000000800 */
[-CC-:B-1----:R-:W-:Y:S02]  /*7c50*/  SHF.R.U64 R14, R16, R24.reuse, R7.reuse ;  /* 0x00000018100e7219 */ /* 0x182fe40000001207 */
[----:B------:R-:W-:-:S05]  /*7c60*/  SHF.R.U32.HI R7, RZ, R24, R7 ;  /* 0x00000018ff077219 */ /* 0x000fca0000011607 */
[----:B------:R-:W1:Y:S01]  /*7c70*/  LDC R27, c[0x0][0x648] ;  /* 0x00019200ff1b7b82 */ /* 0x000e620000000800 */
[-CC-:B--2---:R-:W-:Y:S02]  /*7c80*/  SHF.R.U64 R18, R14, R26.reuse, R7.reuse ;  /* 0x0000001a0e127219 */ /* 0x184fe40000001207 */
[-C--:B------:R-:W-:Y:S02]  /*7c90*/  SHF.L.U32 R11, R11, R26.reuse, RZ ;  /* 0x0000001a0b0b7219 */ /* 0x080fe400000006ff */
[-C--:B------:R-:W-:Y:S01]  /*7ca0*/  SHF.R.U32.HI R7, RZ, R26.reuse, R7 ;  /* 0x0000001aff077219 */ /* 0x080fe20000011607 */
[----:B------:R-:W-:Y:S01]  /*7cb0*/  IMAD.MOV.U32 R6, RZ, RZ, R18 ;  /* 0x000000ffff067224 */ /* 0x000fe200078e0012 */
[----:B------:R-:W-:Y:S01]  /*7cc0*/  SHF.L.U32 R26, R13, R26, RZ ;  /* 0x0000001a0d1a7219 */ /* 0x000fe200000006ff */
[----:B------:R-:W2:Y:S01]  /*7cd0*/  LDC R30, c[0x0][0x638] ;  /* 0x00018e00ff1e7b82 */ /* 0x000ea20000000800 */
[----:B------:R-:W-:-:S07]  /*7ce0*/  LOP3.LUT R25, RZ, R11, RZ, 0x33, !PT ;  /* 0x0000000bff197212 */ /* 0x000fce00078e33ff */
[----:B------:R-:W0:Y:S01]  /*7cf0*/  LDC R31, c[0x0][0x610] ;  /* 0x00018400ff1f7b82 */ /* 0x000e220000000800 */
[----:B----4-:R-:W-:Y:S05]  /*7d00*/  @!P1 BRA `(.L_x_170) ;  /* 0x0000000000289947 */ /* 0x010fea0003800000 */
[----:B------:R-:W4:Y:S02]  /*7d10*/  LDC R13, c[0x0][0x64c] ;  /* 0x00019300ff0d7b82 */ /* 0x000f240000000800 */
[----:B----4-:R-:W-:-:S05]  /*7d20*/  IADD3 R13, P1, R18, R13, RZ ;  /* 0x0000000d120d7210 */ /* 0x010fca0007f3e0ff */
[----:B------:R-:W-:-:S04]  /*7d30*/  IMAD.X R15, RZ, RZ, R7, P1 ;  /* 0x000000ffff0f7224 */ /* 0x000fc800008e0607 */
[----:B------:R-:W-:-:S04]  /*7d40*/  IMAD.WIDE.U32 R6, R15, R28, RZ ;  /* 0x0000001c0f067225 */ /* 0x000fc800078e00ff */
[----:B---3--:R-:W-:-:S04]  /*7d50*/  IMAD.WIDE.U32 R10, P1, R13, R29, R6 ;  /* 0x0000001d0d0a7225 */ /* 0x008fc80007820006 */
[----:B------:R-:W-:-:S04]  /*7d60*/  IMAD.WIDE.U32 R6, R13, R28, RZ ;  /* 0x0000001c0d067225 */ /* 0x000fc800078e00ff */
[----:B------:R-:W-:Y:S01]  /*7d70*/  IMAD.X R13, RZ, RZ, RZ, P1 ;  /* 0x000000ffff0d7224 */ /* 0x000fe200008e06ff */
[----:B------:R-:W-:Y:S01]  /*7d80*/  IADD3 RZ, P1, R7, R10, RZ ;  /* 0x0000000a07ff7210 */ /* 0x000fe20007f3e0ff */
[----:B------:R-:W-:-:S04]  /*7d90*/  IMAD.MOV.U32 R12, RZ, RZ, R11 ;  /* 0x000000ffff0c7224 */ /* 0x000fc800078e000b */
[----:B------:R-:W-:-:S08]  /*7da0*/  IMAD.WIDE.U32.X R6, R15, R29, R12, P1 ;  /* 0x0000001d0f067225 */ /* 0x000fd000008e040c */
.L_x_170:
[----:B-1----:R-:W-:Y:S01]  /*7db0*/  SHF.R.U64 R6, R6, R27, R7 ;  /* 0x0000001b06067219 */ /* 0x002fe20000001207 */
[----:B0-----:R-:W-:Y:S01]  /*7dc0*/  VIADD R13, R20, 0xffffffff ;  /* 0xffffffff140d7836 */ /* 0x001fe20000000000 */
[----:B------:R-:W-:Y:S01]  /*7dd0*/  LOP3.LUT R11, R14, R25, RZ, 0xc0, !PT ;  /* 0x000000190e0b7212 */ /* 0x000fe200078ec0ff */
[----:B------:R-:W-:Y:S02]  /*7de0*/  IMAD.MOV R19, RZ, RZ, -R19 ;  /* 0x000000ffff137224 */ /* 0x000fe400078e0a13 */
[----:B------:R-:W-:Y:S02]  /*7df0*/  IMAD.MOV R7, RZ, RZ, -R6 ;  /* 0x000000ffff077224 */ /* 0x000fe400078e0a06 */
[----:B------:R-:W-:Y:S01]  /*7e00*/  IMAD R26, R26, R6, R11 ;  /* 0x000000061a1a7224 */ /* 0x000fe200078e020b */
[----:B------:R-:W-:Y:S01]  /*7e10*/  LOP3.LUT R11, R16, R13, RZ, 0xc0, !PT ;  /* 0x0000000d100b7212 */ /* 0x000fe200078ec0ff */
[----:B---3--:R-:W-:Y:S02]  /*7e20*/  @P3 IMAD R23, R21, R19, R22 ;  /* 0x0000001315173224 */ /* 0x008fe400078e0216 */
[----:B--2---:R-:W-:-:S02]  /*7e30*/  IMAD R6, R7, R30, R18 ;  /* 0x0000001e07067224 */ /* 0x004fc400078e0212 */
[----:B------:R-:W-:Y:S02]  /*7e40*/  IMAD R26, R26, R31, R23 ;  /* 0x0000001f1a1a7224 */ /* 0x000fe400078e0217 */
[----:B------:R-:W-:Y:S02]  /*7e50*/  IMAD R11, R6, R20, R11 ;  /* 0x00000014060b7224 */ /* 0x000fe400078e020b */
[----:B------:R-:W-:Y:S02]  /*7e60*/  IMAD.MOV.U32 R7, RZ, RZ, 0x1 ;  /* 0x00000001ff077424 */ /* 0x000fe400078e00ff */
[----:B------:R-:W-:Y:S01]  /*7e70*/  IMAD.MOV.U32 R6, RZ, RZ, R17 ;  /* 0x000000ffff067224 */ /* 0x000fe200078e0011 */
[----:B------:R-:W-:Y:S02]  /*7e80*/  SEL R10, R11, R26, !P3 ;  /* 0x0000001a0b0a7207 */ /* 0x000fe40005800000 */
[----:B------:R-:W-:-:S07]  /*7e90*/  SEL R26, R26, R11, !P3 ;  /* 0x0000000b1a1a7207 */ /* 0x000fce0005800000 */
.L_x_168:
[----:B------:R-:W-:Y:S01]  /*7ea0*/  LOP3.LUT P1, RZ, R7, 0xff, RZ, 0xc0, !PT ;  /* 0x000000ff07ff7812 */ /* 0x000fe2000782c0ff */
[----:B------:R-:W-:-:S12]  /*7eb0*/  IMAD.MOV.U32 R7, RZ, RZ, R26 ;  /* 0x000000ffff077224 */ /* 0x000fd800078e001a */
[----:B------:R-:W-:Y:S05]  /*7ec0*/  @P1 BRA `(.L_x_171) ;  /* 0xffffff9000981947 */ /* 0x000fea000383ffff */
[----:B------:R-:W-:Y:S05]  /*7ed0*/  EXIT ;  /* 0x000000000000794d */ /* 0x000fea0003800000 */
.L_x_7:
[----:B0-----:R-:W-:Y:S01]  /*7ee0*/  ULDC.64 UR4, c[0x0][0x650] ;  /* 0x0001940000047ab9 */ /* 0x001fe20000000a00 */
        /* <DEDUP_REMOVED lines=25> */
.L_x_173:
[----:B------:R-:W0:Y:S01]  /*8080*/  LDC.64 R28, c[0x0][0x640] ;  /* 0x00019000ff1c7b82 */ /* 0x000e220000000a00 */
[-CC-:B------:R-:W-:Y:S01]  /*8090*/  SHF.R.U64 R21, R16, R10.reuse, R17.reuse ;  /* 0x0000000a10157219 */ /* 0x180fe20000001211 */
[----:B------:R-:W-:Y:S01]  /*80a0*/  IMAD.MOV.U32 R27, RZ, RZ, 0x1 ;  /* 0x00000001ff1b7424 */ /* 0x000fe200078e00ff */
[----:B------:R-:W-:Y:S02]  /*80b0*/  SHF.R.U32.HI R5, RZ, R10, R17 ;  /* 0x0000000aff057219 */ /* 0x000fe40000011611 */
[----:B------:R-:W-:-:S03]  /*80c0*/  IADD3 R7, P0, RZ, -R21, RZ ;  /* 0x80000015ff077210 */ /* 0x000fc60007f1e0ff */
[----:B------:R-:W1:Y:S02]  /*80d0*/  LDC R14, c[0x0][0x618] ;  /* 0x00018600ff0e7b82 */ /* 0x000e640000000800 */
[----:B------:R-:W-:Y:S02]  /*80e0*/  IMAD.X R5, RZ, RZ, ~R5, P0 ;  /* 0x000000ffff057224 */ /* 0x000fe400000e0e05 */
[----:B------:R-:W-:-:S04]  /*80f0*/  IMAD.WIDE.U32 R12, R7, R24, R2 ;  /* 0x00000018070c7225 */ /* 0x000fc800078e0002 */
[----:B------:R-:W2:Y:S01]  /*8100*/  LDC R16, c[0x0][0x608] ;  /* 0x00018200ff107b82 */ /* 0x000ea20000000800 */
[----:B------:R-:W-:-:S04]  /*8110*/  IMAD R10, R5, R24, RZ ;  /* 0x00000018050a7224 */ /* 0x000fc800078e02ff */
[----:B------:R-:W-:Y:S02]  /*8120*/  IMAD R5, R7, R25, R10 ;  /* 0x0000001907057224 */ /* 0x000fe400078e020a */
[----:B------:R-:W-:Y:S01]  /*8130*/  IMAD.MOV.U32 R7, RZ, RZ, -0x1 ;  /* 0xffffffffff077424 */ /* 0x000fe200078e00ff */
[----:B------:R-:W3:Y:S01]  /*8140*/  LDC R26, c[0x0][0x658] ;  /* 0x00019600ff1a7b82 */ /* 0x000ee20000000800 */
[----:B------:R-:W-:Y:S01]  /*8150*/  IMAD.IADD R5, R13, 0x1, R5 ;  /* 0x000000010d057824 */ /* 0x000fe200078e0205 */
[----:B0-----:R-:W-:-:S04]  /*8160*/  ISETP.NE.U32.AND P0, PT, R28, RZ, PT ;  /* 0x000000ff1c00720c */ /* 0x001fc80003f05070 */
        /* <DEDUP_REMOVED lines=8> */
[-CC-:B---3--:R-:W-:Y:S02]  /*81f0*/  SHF.R.U64 R24, R22, R26.reuse, R5.reuse ;  /* 0x0000001a16187219 */ /* 0x188fe40000001205 */
[-C--:B------:R-:W-:Y:S02]  /*8200*/  SHF.L.U32 R7, R7, R26.reuse, RZ ;  /* 0x0000001a07077219 */ /* 0x080fe400000006ff */
[----:B------:R-:W-:Y:S01]  /*8210*/  SHF.R.U32.HI R13, RZ, R26, R5 ;  /* 0x0000001aff0d7219 */ /* 0x000fe20000011605 */
[----:B------:R-:W-:Y:S01]  /*8220*/  IMAD.MOV.U32 R12, RZ, RZ, R24 ;  /* 0x000000ffff0c7224 */ /* 0x000fe200078e0018 */
[----:B------:R-:W-:Y:S01]  /*8230*/  LOP3.LUT R31, RZ, R7, RZ, 0x33, !PT ;  /* 0x00000007ff1f7212 */ /* 0x000fe200078e33ff */
[----:B------:R-:W3:Y:S01]  /*8240*/  LDC R30, c[0x0][0x610] ;  /* 0x00018400ff1e7b82 */ /* 0x000ee20000000800 */
[----:B------:R-:W-:Y:S05]  /*8250*/  @!P0 BRA `(.L_x_174) ;  /* 0x0000000000288947 */ /* 0x000fea0003800000 */
        /* <DEDUP_REMOVED lines=10> */
.L_x_174:
[----:B-1----:R-:W-:Y:S01]  /*8300*/  SHF.R.U64 R10, R12, R10, R13 ;  /* 0x0000000a0c0a7219 */ /* 0x002fe2000000120d */
[----:B0-----:R-:W-:Y:S01]  /*8310*/  VIADD R9, R23, 0xffffffff ;  /* 0xffffffff17097836 */ /* 0x001fe20000000000 */
[----:B------:R-:W-:Y:S01]  /*8320*/  SHF.L.U32 R27, R27, R26, RZ ;  /* 0x0000001a1b1b7219 */ /* 0x000fe200000006ff */
[----:B------:R-:W-:Y:S01]  /*8330*/  @P3 IMAD R11, R19, R20, R8 ;  /* 0x00000014130b3224 */ /* 0x000fe200078e0208 */
[----:B------:R-:W-:Y:S01]  /*8340*/  LOP3.LUT R5, R22, R31, RZ, 0xc0, !PT ;  /* 0x0000001f16057212 */ /* 0x000fe200078ec0ff */
[----:B------:R-:W-:Y:S01]  /*8350*/  IMAD.MOV R7, RZ, RZ, -R10 ;  /* 0x000000ffff077224 */ /* 0x000fe200078e0a0a */
[----:B------:R-:W-:Y:S01]  /*8360*/  LOP3.LUT R18, R18, R9, RZ, 0xc0, !PT ;  /* 0x0000000912127212 */ /* 0x000fe200078ec0ff */
[----:B------:R-:W-:Y:S02]  /*8370*/  IMAD.MOV.U32 R16, RZ, RZ, R21 ;  /* 0x000000ffff107224 */ /* 0x000fe400078e0015 */
[----:B------:R-:W-:Y:S02]  /*8380*/  IMAD R10, R27, R10, R5 ;  /* 0x0000000a1b0a7224 */ /* 0x000fe400078e0205 */
[----:B--2---:R-:W-:-:S02]  /*8390*/  IMAD R5, R7, R25, R24 ;  /* 0x0000001907057224 */ /* 0x004fc400078e0218 */
[----:B------:R-:W-:Y:S02]  /*83a0*/  IMAD.MOV.U32 R7, RZ, RZ, 0x1 ;  /* 0x00000001ff077424 */ /* 0x000fe400078e00ff */
[----:B---3--:R-:W-:Y:S02]  /*83b0*/  IMAD R11, R10, R30, R11 ;  /* 0x0000001e0a0b7224 */ /* 0x008fe400078e020b */
[----:B------:R-:W-:Y:S01]  /*83c0*/  IMAD R18, R5, R23, R18 ;  /* 0x0000001705127224 */ /* 0x000fe200078e0212 */
[----:B------:R-:W-:-:S04]  /*83d0*/  PRMT R5, R7, 0x7610, R5 ;  /* 0x0000761007057816 */ /* 0x000fc80000000005 */
[----:B------:R-:W-:Y:S02]  /*83e0*/  SEL R7, R18, R11, !P3 ;  /* 0x0000000b12077207 */ /* 0x000fe40005800000 */
[----:B------:R-:W-:-:S07]  /*83f0*/  SEL R18, R11, R18, !P3 ;  /* 0x000000120b127207 */ /* 0x000fce0005800000 */
.L_x_172:
[----:B------:R-:W-:-:S08]  /*8400*/  NOP ;  /* 0x0000000000007918 */ /* 0x000fd00000000000 */
[----:B------:R-:W0:-:S00]  /*8410*/  USETMAXREG.DEALLOC.CTAPOOL 0x28 ;  /* 0x00000028000079c8 */ /* 0x000e0000080e0500 */
[----:B0-----:R-:W-:-:S13]  /*8420*/  ISETP.NE.AND P0, PT, R6, RZ, PT ;  /* 0x000000ff0600720c */ /* 0x001fda0003f05270 */
[----:B------:R-:W-:Y:S05]  /*8430*/  @P0 EXIT ;  /* 0x000000000000094d */ /* 0x000fea0003800000 */
[----:B------:R-:W-:Y:S01]  /*8440*/  LOP3.LUT P0, RZ, R5, 0xff, RZ, 0xc0, !PT ;  /* 0x000000ff05ff7812 */ /* 0x000fe2000780c0ff */
[----:B------:R-:W-:Y:S02]  /*8450*/  IMAD.MOV.U32 R5, RZ, RZ, 0x1 ;  /* 0x00000001ff057424 */ /* 0x000fe400078e00ff */
[----:B------:R-:W-:-:S10]  /*8460*/  IMAD.MOV.U32 R17, RZ, RZ, RZ ;  /* 0x000000ffff117224 */ /* 0x000fd400078e00ff */
[----:B------:R-:W-:Y:S05]  /*8470*/  @!P0 BRA `(.L_x_175) ;  /* 0x0000000c00308947 */ /* 0x000fea0003800000 */
[----:B------:R-:W0:Y:S01]  /*8480*/  LDC R5, c[0x0][0x28c] ;  /* 0x0000a300ff057b82 */ /* 0x000e220000000800 */
[----:B------:R-:W-:Y:S01]  /*8490*/  ULDC UR5, c[0x0][0x658] ;  /* 0x0001960000057ab9 */ /* 0x000fe20000000800 */
[----:B------:R-:W-:Y:S01]  /*84a0*/  UMOV UR7, 0xffffffff ;  /* 0xffffffff00077882 */ /* 0x000fe20000000000 */
[----:B------:R-:W-:Y:S01]  /*84b0*/  ULDC UR6, c[0x0][0xc] ;  /* 0x0000030000067ab9 */ /* 0x000fe20000000800 */
[----:B------:R-:W-:Y:S01]  /*84c0*/  USHF.L.U32 UR8, UR7, UR5, URZ ;  /* 0x0000000507087299 */ /* 0x000fe2000800063f */
[----:B------:R-:W-:Y:S01]  /*84d0*/  BSSY B0, `(.L_x_175) ;  /* 0x00000c6000007945 */ /* 0x000fe20003800000 */
[----:B------:R-:W-:Y:S01]  /*84e0*/  UMOV UR9, 0x1 ;  /* 0x0000000100097882 */ /* 0x000fe20000000000 */
[----:B------:R-:W-:Y:S01]  /*84f0*/  ULDC UR7, c[0x0][0x10] ;  /* 0x0000040000077ab9 */ /* 0x000fe20000000800 */
[----:B------:R-:W1:Y:S01]  /*8500*/  S2UR UR10, SR_CgaCtaId ;  /* 0x00000000000a79c3 */ /* 0x000e620000008800 */
[----:B------:R-:W-:Y:S01]  /*8510*/  UIMAD.WIDE.U32 UR6, UR6, UR7, URZ ;  /* 0x00000007060672a5 */ /* 0x000fe2000f8e003f */
[----:B------:R-:W-:Y:S01]  /*8520*/  IMAD.MOV.U32 R14, RZ, RZ, 0x1 ;  /* 0x00000001ff0e7424 */ /* 0x000fe200078e00ff */
[----:B------:R-:W-:Y:S01]  /*8530*/  USHF.L.U32 UR18, UR9, UR5, URZ ;  /* 0x0000000509127299 */ /* 0x000fe2000800063f */
[----:B------:R-:W-:Y:S01]  /*8540*/  LOP3.LUT R15, R4, 0x2, RZ, 0xfc, !PT ;  /* 0x00000002040f7812 */ /* 0x000fe200078efcff */
[----:B------:R-:W-:Y:S01]  /*8550*/  IMAD.MOV.U32 R17, RZ, RZ, RZ ;  /* 0x000000ffff117224 */ /* 0x000fe200078e00ff */
[----:B------:R-:W-:Y:S01]  /*8560*/  ULDC UR5, c[0x0][0x14] ;  /* 0x0000050000057ab9 */ /* 0x000fe20000000800 */
[----:B------:R-:W-:Y:S01]  /*8570*/  ULDC UR4, c[0x0][0x600] ;  /* 0x0001800000047ab9 */ /* 0x000fe20000000800 */
[----:B------:R-:W-:-:S02]  /*8580*/  UIMAD.WIDE.U32 UR20, UR6, UR5, URZ ;  /* 0x00000005061472a5 */ /* 0x000fc4000f8e003f */
[----:B------:R-:W-:Y:S02]  /*8590*/  UIMAD UR13, UR7, UR5, URZ ;  /* 0x00000005070d72a4 */ /* 0x000fe4000f8e023f */
[----:B------:R-:W-:Y:S02]  /*85a0*/  UIADD3 UR4, UR4, -0x1, URZ ;  /* 0xffffffff04047890 */ /* 0x000fe4000fffe03f */
[----:B------:R-:W-:Y:S01]  /*85b0*/  ULOP3.LUT UR17, URZ, UR8, URZ, 0x33, !UPT ;  /* 0x000000083f117292 */ /* 0x000fe2000f8e333f */
[----:B0-----:R-:W-:Y:S01]  /*85c0*/  VIADD R5, R5, 0x7f ;  /* 0x0000007f05057836 */ /* 0x001fe20000000000 */
[----:B------:R-:W-:Y:S01]  /*85d0*/  UIADD3 UR13, UR21, UR13, URZ ;  /* 0x0000000d150d7290 */ /* 0x000fe2000fffe03f */
[----:B------:R-:W-:-:S03]  /*85e0*/  ULDC.64 UR22, c[0x0][0x198] ;  /* 0x0000660000167ab9 */ /* 0x000fc60000000a00 */
[----:B------:R-:W-:Y:S01]  /*85f0*/  SHF.R.S32.HI R6, RZ, 0x1f, R5 ;  /* 0x0000001fff067819 */ /* 0x000fe20000011405 */
[----:B-1----:R-:W-:-:S03]  /*8600*/  IMAD.U32 R11, RZ, RZ, UR10 ;  /* 0x0000000aff0b7e24 */ /* 0x002fc6000f8e00ff */
[----:B------:R-:W-:Y:S01]  /*8610*/  LEA.HI R6, R6, R5, RZ, 0x7 ;  /* 0x0000000506067211 */ /* 0x000fe200078f38ff */
[----:B------:R-:W-:-:S03]  /*8620*/  IMAD.MOV.U32 R5, RZ, RZ, 0x1 ;  /* 0x00000001ff057424 */ /* 0x000fc600078e00ff */
[----:B------:R-:W-:-:S05]  /*8630*/  SHF.R.S32.HI R10, RZ, 0x7, R6 ;  /* 0x00000007ff0a7819 */ /* 0x000fca0000011406 */
[----:B------:R-:W-:-:S07]  /*8640*/  VIADD R12, R10, 0x1 ;  /* 0x000000010a0c7836 */ /* 0x000fce0000000000 */
.L_x_186:
[----:B------:R-:W-:-:S03]  /*8650*/  UMOV UR5, 0xffffffff ;  /* 0xffffffff00057882 */ /* 0x000fc60000000000 */
[----:B------:R-:W-:Y:S05]  /*8660*/  BRA.DIV UR5, `(.L_x_176) ;  /* 0x0000000e05807947 */ /* 0x000fea000b800000 */
[----:B------:R-:W-:-:S13]  /*8670*/  ELECT P0, URZ, PT ;  /* 0x00000000003f782f */ /* 0x000fda0003800000 */
.L_x_196:
[----:B------:R-:W0:Y:S01]  /*8680*/  LDC R6, c[0x0][0x28c] ;  /* 0x0000a300ff067b82 */ /* 0x000e220000000800 */
[----:B------:R-:W-:Y:S01]  /*8690*/  BSSY B1, `(.L_x_177) ;  /* 0x0000039000017945 */ /* 0x000fe20003800000 */
[----:B0-----:R-:W-:-:S13]  /*86a0*/  ISETP.LT.OR P0, PT, R6, 0x1, !P0 ;  /* 0x000000010600780c */ /* 0x001fda0004701670 */
[----:B------:R-:W-:Y:S05]  /*86b0*/  @P0 BRA `(.L_x_178) ;  /* 0x0000000000d80947 */ /* 0x000fea0003800000 */
[----:B------:R-:W-:Y:S02]  /*86c0*/  IMAD R18, R18, 0x2, R11 ;  /* 0x0000000212127824 */ /* 0x000fe400078e020b */
[----:B------:R-:W-:Y:S02]  /*86d0*/  IMAD.SHL.U32 R20, R7, 0x80, RZ ;  /* 0x0000008007147824 */ /* 0x000fe400078e00ff */
[----:B------:R-:W-:Y:S02]  /*86e0*/  IMAD.MOV.U32 R23, RZ, RZ, RZ ;  /* 0x000000ffff177224 */ /* 0x000fe400078e00ff */
[----:B------:R-:W-:Y:S02]  /*86f0*/  IMAD.MOV.U32 R6, RZ, RZ, R12 ;  /* 0x000000ffff067224 */ /* 0x000fe400078e000c */
[----:B------:R-:W-:Y:S02]  /*8700*/  IMAD.MOV.U32 R7, RZ, RZ, R5 ;  /* 0x000000ffff077224 */ /* 0x000fe400078e0005 */
[----:B------:R-:W-:-:S02]  /*8710*/  IMAD.MOV.U32 R8, RZ, RZ, R17 ;  /* 0x000000ffff087224 */ /* 0x000fc400078e0011 */
[----:B------:R-:W-:-:S07]  /*8720*/  IMAD.SHL.U32 R19, R18, 0x40, RZ ;  /* 0x0000004012137824 */ /* 0x000fce00078e00ff */
.L_x_181:
[----:B------:R-:W0:Y:S01]  /*8730*/  S2UR UR5, SR_CgaCtaId ;  /* 0x00000000000579c3 */ /* 0x000e220000008800 */
[----:B------:R-:W-:Y:S02]  /*8740*/  MOV R18, 0x400 ;  /* 0x0000040000127802 */ /* 0x000fe40000000f00 */
[----:B------:R-:W-:Y:S02]  /*8750*/  SHF.L.U32 R9, R7, 0x1f, RZ ;  /* 0x0000001f07097819 */ /* 0x000fe400000006ff */
[----:B------:R-:W-:-:S13]  /*8760*/  LOP3.LUT P1, RZ, R0, 0x7f, RZ, 0xc0, !PT ;  /* 0x0000007f00ff7812 */ /* 0x000fda000782c0ff */
[----:B------:R-:W1:Y:S01]  /*8770*/  @!P1 LDC R13, c[0x0][0x500] ;  /* 0x00014000ff0d9b82 */ /* 0x000e620000000800 */
[----:B0-----:R-:W-:-:S05]  /*8780*/  IMAD.U32 R11, RZ, RZ, UR5 ;  /* 0x00000005ff0b7e24 */ /* 0x001fca000f8e00ff */
[----:B------:R-:W-:-:S05]  /*8790*/  LEA R21, R11, R18, 0x18 ;  /* 0x000000120b157211 */ /* 0x000fca00078ec0ff */
[----:B------:R-:W-:-:S04]  /*87a0*/  IMAD R22, R8, 0x8, R21 ;  /* 0x0000000808167824 */ /* 0x000fc800078e0215 */
[----:B------:R-:W0:Y:S02]  /*87b0*/  SYNCS.PHASECHK.TRANS64.TRYWAIT P0, [R22+URZ+0x18], R9 ;  /* 0x00001809160075a7 */ /* 0x000e24000800017f */
[----:B01----:R-:W-:Y:S05]  /*87c0*/  @!P0 BRA `(.L_x_179) ;  /* 0x0000000c00488947 */ /* 0x003fea0003800000 */
.L_x_197:
[----:B0-----:R-:W-:Y:S01]  /*87d0*/  PRMT R9, R15, 0x9910, RZ ;  /* 0x000099100f097816 */ /* 0x001fe200000000ff */
[----:B------:R0:W-:Y:S03]  /*87e0*/  @!P1 SYNCS.ARRIVE.TRANS64 RZ, [R22+URZ], R13 ;  /* 0x0000000d16ff99a7 */ /* 0x0001e6000800003f */
[----:B------:R-:W-:-:S13]  /*87f0*/  ISETP.NE.AND P0, PT, R9, 0x2, PT ;  /* 0x000000020900780c */ /* 0x000fda0003f05270 */
[----:B0-----:R-:W-:Y:S05]  /*8800*/  @P0 BRA `(.L_x_180) ;  /* 0x0000000000040947 */ /* 0x001fea0003800000 */
[----:B------:R-:W-:Y:S01]  /*8810*/  BPT.TRAP 0x1 ;  /* 0x000000040000795c */ /* 0x000fe20000300000 */
.L_x_180:
[----:B------:R-:W-:Y:S01]  /*8820*/  IMAD.SHL.U32 R18, R8, 0x4000, RZ ;  /* 0x0000400008127824 */ /* 0x000fe200078e00ff */
[----:B------:R-:W-:Y:S01]  /*8830*/  R2UR UR8, R21 ;  /* 0x00000000150872ca */ /* 0x000fe200000e0000 */
[----:B------:R-:W-:Y:S01]  /*8840*/  VIADD R6, R6, 0xffffffff ;  /* 0xffffffff06067836 */ /* 0x000fe20000000000 */
[----:B------:R-:W-:Y:S01]  /*8850*/  R2UR UR9, R22 ;  /* 0x00000000160972ca */ /* 0x000fe200000e0000 */
[--C-:B------:R-:W-:Y:S01]  /*8860*/  IMAD R9, R11, 0x2000, R18.reuse ;  /* 0x000020000b097824 */ /* 0x100fe200078e0212 */
[----:B------:R-:W-:Y:S01]  /*8870*/  IADD3 R18, R21, 0xc100, R18 ;  /* 0x0000c10015127810 */ /* 0x000fe20007ffe012 */
[----:B------:R-:W-:Y:S01]  /*8880*/  UIADD3 UR6, UP0, UR22, 0xf0, URZ ;  /* 0x000000f016067890 */ /* 0x000fe2000ff1e03f */
[----:B------:R-:W-:Y:S01]  /*8890*/  R2UR UR11, R19 ;  /* 0x00000000130b72ca */ /* 0x000fe200000e0000 */
[----:B------:R-:W-:Y:S01]  /*88a0*/  UIADD3 UR24, UP1, UR22, 0x1f0, URZ ;  /* 0x000001f016187890 */ /* 0x000fe2000ff3e03f */
[----:B------:R-:W-:Y:S01]  /*88b0*/  R2UR UR5, R9 ;  /* 0x00000000090572ca */ /* 0x000fe200000e0000 */
[----:B------:R-:W-:Y:S01]  /*88c0*/  UIADD3.X UR7, URZ, UR23, URZ, UP0, !UPT ;  /* 0x000000173f077290 */ /* 0x000fe200087fe43f */
[C---:B------:R-:W-:Y:S01]  /*88d0*/  R2UR UR10, R23.reuse ;  /* 0x00000000170a72ca */ /* 0x040fe200000e0000 */
[----:B------:R-:W-:Y:S01]  /*88e0*/  VIADD R8, R8, 0x1 ;  /* 0x0000000108087836 */ /* 0x000fe20000000000 */
[----:B------:R-:W-:Y:S01]  /*88f0*/  R2UR UR12, R16 ;  /* 0x00000000100c72ca */ /* 0x000fe200000e0000 */
[----:B------:R-:W-:Y:S01]  /*8900*/  UIADD3.X UR25, URZ, UR23, URZ, UP1, !UPT ;  /* 0x000000173f197290 */ /* 0x000fe20008ffe43f */
[----:B------:R-:W-:Y:S01]  /*8910*/  R2UR UR16, R18 ;  /* 0x00000000121072ca */ /* 0x000fe200000e0000 */
[----:B------:R-:W-:Y:S01]  /*8920*/  UMOV UR14, 0x0 ;  /* 0x00000000000e7882 */ /* 0x000fe20000000000 */
[----:B------:R-:W-:Y:S01]  /*8930*/  R2UR UR19, R20 ;  /* 0x00000000141372ca */ /* 0x000fe200000e0000 */
[----:B------:R-:W-:Y:S01]  /*8940*/  UMOV UR15, 0x10000000 ;  /* 0x10000000000f7882 */ /* 0x000fe20000000000 */
[----:B------:R-:W-:Y:S01]  /*8950*/  ISETP.GT.AND P1, PT, R6, 0x1, PT ;  /* 0x000000010600780c */ /* 0x000fe20003f24270 */
[----:B------:R-:W-:Y:S01]  /*8960*/  VIADD R23, R23, 0x80 ;  /* 0x0000008017177836 */ /* 0x000fe20000000000 */
[----:B------:R-:W-:Y:S01]  /*8970*/  ISETP.NE.AND P0, PT, R8, 0x3, PT ;  /* 0x000000030800780c */ /* 0x000fe20003f05270 */
[----:B------:R-:W-:-:S03]  /*8980*/  UIADD3 UR8, UR8, 0x100, UR5 ;  /* 0x0000010008087890 */ /* 0x000fc6000fffe005 */
[----:B------:R-:W-:Y:S01]  /*8990*/  UMOV UR5, 0x30000 ;  /* 0x0003000000057882 */ /* 0x000fe20000000000 */
[----:B------:R-:W-:Y:S02]  /*89a0*/  SEL R18, RZ, 0x1, P0 ;  /* 0x00000001ff127807 */ /* 0x000fe40000000000 */
[----:B------:R-:W-:Y:S02]  /*89b0*/  SEL R8, R8, RZ, P0 ;  /* 0x000000ff08087207 */ /* 0x000fe40000000000 */
[----:B------:R-:W-:Y:S01]  /*89c0*/  LOP3.LUT R7, R7, R18, RZ, 0x3c, !PT ;  /* 0x0000001207077212 */ /* 0x000fe200078e3cff */
[----:B------:R0:W-:Y:S02]  /*89d0*/  UTMALDG.3D.MULTICAST [UR8], [UR6], UR5, desc[UR14] ;  /* 0x00000e08060073b4 */ /* 0x0001e40008011805 */
[----:B0-----:R-:W-:Y:S01]  /*89e0*/  UMOV UR8, UR16 ;  /* 0x0000001000087c82 */ /* 0x001fe20008000000 */
[----:B------:R-:W-:Y:S02]  /*89f0*/  UMOV UR11, UR19 ;  /* 0x00000013000b7c82 */ /* 0x000fe40008000000 */
[----:B------:R0:W-:Y:S02]  /*8a00*/  UTMALDG.3D [UR8], [UR24], desc[UR14] ;  /* 0x00000e08180075b4 */ /* 0x0001e40008011000 */
[----:B0-----:R-:W-:Y:S05]  /*8a10*/  @P1 BRA `(.L_x_181) ;  /* 0xfffffffc00441947 */ /* 0x001fea000383ffff */
.L_x_178:
[----:B------:R-:W-:Y:S05]  /*8a20*/  BSYNC B1 ;  /* 0x0000000000017941 */ /* 0x000fea0003800000 */
.L_x_177:
[----:B------:R-:W-:Y:S01]  /*8a30*/  LOP3.LUT P1, RZ, R14, 0xff, RZ, 0xc0, !PT ;  /* 0x000000ff0eff7812 */ /* 0x000fe2000782c0ff */
[C---:B------:R-:W-:Y:S01]  /*8a40*/  IMAD.IADD R17, R10.reuse, 0x1, R17 ;  /* 0x000000010a117824 */ /* 0x040fe200078e0211 */
[----:B------:R-:W-:Y:S01]  /*8a50*/  ULDC.64 UR6, c[0x0][0x650] ;  /* 0x0001940000067ab9 */ /* 0x000fe20000000a00 */
[C---:B------:R-:W-:Y:S01]  /*8a60*/  ISETP.GE.U32.AND P2, PT, R10.reuse, 0x3, PT ;  /* 0x000000030a00780c */ /* 0x040fe20003f46070 */
[----:B------:R-:W-:Y:S01]  /*8a70*/  BSSY B1, `(.L_x_182) ;  /* 0x0000069000017945 */ /* 0x000fe20003800000 */
[----:B------:R-:W-:Y:S01]  /*8a80*/  IMAD.MOV.U32 R18, RZ, RZ, -0x1 ;  /* 0xffffffffff127424 */ /* 0x000fe200078e00ff */
[----:B------:R-:W-:Y:S01]  /*8a90*/  ISETP.GT.U32.AND P0, PT, R17, 0x2, PT ;  /* 0x000000021100780c */ /* 0x000fe20003f04070 */
[----:B------:R-:W-:Y:S01]  /*8aa0*/  IMAD.MOV.U32 R16, RZ, RZ, -0x1 ;  /* 0xffffffffff107424 */ /* 0x000fe200078e00ff */
[----:B------:R-:W-:Y:S02]  /*8ab0*/  PRMT R14, RZ, 0x7610, R14 ;  /* 0x00007610ff0e7816 */ /* 0x000fe4000000000e */
[----:B------:R-:W-:-:S03]  /*8ac0*/  ISETP.LT.U32.AND P0, PT, R10, 0x3, P0 ;  /* 0x000000030a00780c */ /* 0x000fc60000701070 */
[----:B------:R-:W0:Y:S01]  /*8ad0*/  @P1 S2R R11, SR_CgaCtaId ;  /* 0x00000000000b1919 */ /* 0x000e220000008800 */
[----:B------:R-:W-:-:S04]  /*8ae0*/  @P1 MOV R6, 0x400 ;  /* 0x0000040000061802 */ /* 0x000fc80000000f00 */
[----:B0-----:R-:W-:Y:S01]  /*8af0*/  @P1 LEA R8, R11, R6, 0x18 ;  /* 0x000000060b081211 */ /* 0x001fe200078ec0ff */
[----:B------:R-:W-:Y:S01]  /*8b00*/  IMAD.WIDE.U32 R6, R17, -0x55555555, RZ ;  /* 0xaaaaaaab11067825 */ /* 0x000fe200078e00ff */
[----:B------:R-:W-:Y:S02]  /*8b10*/  SEL R6, RZ, 0x1, !P0 ;  /* 0x00000001ff067807 */ /* 0x000fe40004000000 */
[----:B------:R0:W-:Y:S01]  /*8b20*/  @P1 SYNCS.ARRIVE.TRANS64.A1T0 RZ, [R8+URZ+0x48], RZ ;  /* 0x000048ff08ff19a7 */ /* 0x0001e2000810003f */
[----:B------:R-:W-:Y:S02]  /*8b30*/  IADD3 R2, P1, R2, UR20, RZ ;  /* 0x0000001402027c10 */ /* 0x000fe4000ff3e0ff */
[----:B------:R-:W-:Y:S02]  /*8b40*/  LOP3.LUT R5, R5, R6, RZ, 0x3c, !PT ;  /* 0x0000000605057212 */ /* 0x000fe400078e3cff */
[----:B------:R-:W-:Y:S02]  /*8b50*/  IADD3.X R3, R3, UR13, RZ, P1, !PT ;  /* 0x0000000d03037c10 */ /* 0x000fe40008ffe4ff */
[----:B------:R-:W-:-:S02]  /*8b60*/  ISETP.GE.U32.AND P0, PT, R2, UR6, PT ;  /* 0x0000000602007c0c */ /* 0x000fc4000bf06070 */
[----:B0-----:R-:W-:Y:S01]  /*8b70*/  SHF.R.U32.HI R8, RZ, 0x1, R7 ;  /* 0x00000001ff087819 */ /* 0x001fe20000011607 */
[----:B------:R-:W-:Y:S01]  /*8b80*/  IMAD.MOV.U32 R7, RZ, RZ, -0x1 ;  /* 0xffffffffff077424 */ /* 0x000fe200078e00ff */
[----:B------:R-:W-:Y:S02]  /*8b90*/  ISETP.GE.U32.AND.EX P0, PT, R3, UR7, PT, P0 ;  /* 0x0000000703007c0c */ /* 0x000fe4000bf06100 */
[----:B------:R-:W-:Y:S01]  /*8ba0*/  @P2 LOP3.LUT R5, R5, 0x1, R8, 0x78, !PT ;  /* 0x0000000105052812 */ /* 0x000fe200078e7808 */
[----:B------:R-:W-:Y:S01]  /*8bb0*/  IMAD R17, R8, -0x3, R17 ;  /* 0xfffffffd08117824 */ /* 0x000fe200078e0211 */
[----:B------:R-:W-:-:S09]  /*8bc0*/  PRMT R6, RZ, 0x7610, R6 ;  /* 0x00007610ff067816 */ /* 0x000fd20000000006 */
[----:B------:R-:W-:Y:S05]  /*8bd0*/  @P0 BRA `(.L_x_183) ;  /* 0x0000000400480947 */ /* 0x000fea0003800000 */
[----:B------:R-:W0:Y:S01]  /*8be0*/  S2R R18, SR_CTAID.X ;  /* 0x0000000000127919 */ /* 0x000e220000002500 */
[----:B------:R-:W-:Y:S01]  /*8bf0*/  ULDC.64 UR6, c[0x0][0x628] ;  /* 0x00018a0000067ab9 */ /* 0x000fe20000000a00 */
[----:B------:R-:W1:Y:S01]  /*8c00*/  LDC R19, c[0x0][0x144] ;  /* 0x00005100ff137b82 */ /* 0x000e620000000800 */
[----:B------:R-:W-:Y:S01]  /*8c10*/  ISETP.NE.U32.AND P0, PT, RZ, UR6, PT ;  /* 0x00000006ff007c0c */ /* 0x000fe2000bf05070 */
[----:B------:R-:W2:Y:S01]  /*8c20*/  S2R R13, SR_CTAID.Y ;  /* 0x00000000000d7919 */ /* 0x000ea20000002600 */
[----:B------:R-:W-:Y:S01]  /*8c30*/  ULDC UR8, c[0x0][0x630] ;  /* 0x00018c0000087ab9 */ /* 0x000fe20000000800 */
[----:B------:R-:W-:Y:S01]  /*8c40*/  ULDC UR9, c[0x0][0x150] ;  /* 0x0000540000097ab9 */ /* 0x000fe20000000800 */
[----:B------:R-:W-:Y:S01]  /*8c50*/  ISETP.NE.AND.EX P0, PT, RZ, UR7, PT, P0 ;  /* 0x00000007ff007c0c */ /* 0x000fe2000bf05300 */
[----:B------:R-:W-:Y:S02]  /*8c60*/  IMAD.MOV.U32 R6, RZ, RZ, R2 ;  /* 0x000000ffff067224 */ /* 0x000fe400078e0002 */
[----:B------:R-:W-:Y:S01]  /*8c70*/  IMAD.MOV.U32 R7, RZ, RZ, R3 ;  /* 0x000000ffff077224 */ /* 0x000fe200078e0003 */
[----:B0-----:R-:W-:-:S09]  /*8c80*/  I2FP.F32.U32 R20, R18 ;  /* 0x0000001200147245 */ /* 0x001fd20000201000 */
[----:B------:R-:W-:Y:S05]  /*8c90*/  @!P0 BRA `(.L_x_184) ;  /* 0x0000000000288947 */ /* 0x000fea0003800000 */
[----:B------:R-:W-:Y:S02]  /*8ca0*/  ULDC UR5, c[0x0][0x634] ;  /* 0x00018d0000057ab9 */ /* 0x000fe40000000800 */
[----:B------:R-:W-:-:S05]  /*8cb0*/  IADD3 R7, P0, R2, UR5, RZ ;  /* 0x0000000502077c10 */ /* 0x000fca000ff1e0ff */
[----:B------:R-:W-:-:S04]  /*8cc0*/  IMAD.X R21, RZ, RZ, R3, P0 ;  /* 0x000000ffff157224 */ /* 0x000fc800000e0603 */
[----:B------:R-:W-:-:S04]  /*8cd0*/  IMAD.WIDE.U32 R8, R21, UR6, RZ ;  /* 0x0000000615087c25 */ /* 0x000fc8000f8e00ff */
[----:B------:R-:W-:-:S04]  /*8ce0*/  IMAD.WIDE.U32 R8, P0, R7, UR7, R8 ;  /* 0x0000000707087c25 */ /* 0x000fc8000f800008 */
[----:B------:R-:W-:-:S04]  /*8cf0*/  IMAD.WIDE.U32 R6, R7, UR6, RZ ;  /* 0x0000000607067c25 */ /* 0x000fc8000f8e00ff */
[----:B------:R-:W-:Y:S01]  /*8d00*/  IMAD.MOV.U32 R6, RZ, RZ, R9 ;  /* 0x000000ffff067224 */ /* 0x000fe200078e0009 */
[----:B------:R-:W-:Y:S01]  /*8d10*/  IADD3 RZ, P1, R7, R8, RZ ;  /* 0x0000000807ff7210 */ /* 0x000fe20007f3e0ff */
[----:B------:R-:W-:-:S04]  /*8d20*/  IMAD.X R7, RZ, RZ, RZ, P0 ;  /* 0x000000ffff077224 */ /* 0x000fc800000e06ff */
[----:B------:R-:W-:-:S08]  /*8d30*/  IMAD.WIDE.U32.X R6, R21, UR7, R6, P1 ;  /* 0x0000000715067c25 */ /* 0x000fd000088e0406 */
.L_x_184:
[----:B------:R-:W-:Y:S01]  /*8d40*/  FMUL R20, R20, UR9 ;  /* 0x0000000914147c20 */ /* 0x000fe20008400000 */
[--C-:B------:R-:W-:Y:S01]  /*8d50*/  SHF.R.U64 R16, R6, UR8, R7.reuse ;  /* 0x0000000806107c19 */ /* 0x100fe20008001207 */
[----:B------:R-:W-:Y:S01]  /*8d60*/  ULDC.64 UR6, c[0x0][0x620] ;  /* 0x0001880000067ab9 */ /* 0x000fe20000000a00 */
[----:B------:R-:W-:Y:S01]  /*8d70*/  SHF.R.U32.HI R6, RZ, UR8, R7 ;  /* 0x00000008ff067c19 */ /* 0x000fe20008011607 */
[----:B------:R-:W-:Y:S01]  /*8d80*/  ULDC.64 UR8, c[0x0][0x640] ;  /* 0x0001900000087ab9 */ /* 0x000fe20000000a00 */
[----:B------:R-:W-:Y:S01]  /*8d90*/  IADD3 R7, P0, RZ, -R16, RZ ;  /* 0x80000010ff077210 */ /* 0x000fe20007f1e0ff */
[----:B------:R-:W0:Y:S01]  /*8da0*/  F2I.U32.TRUNC.NTZ R20, R20 ;  /* 0x0000001400147305 */ /* 0x000e22000020f000 */
[----:B------:R-:W3:Y:S01]  /*8db0*/  LDC R22, c[0x0][0x148] ;  /* 0x00005200ff167b82 */ /* 0x000ee20000000800 */
[----:B------:R-:W-:Y:S02]  /*8dc0*/  ULDC UR5, c[0x0][0x618] ;  /* 0x0001860000057ab9 */ /* 0x000fe40000000800 */
[----:B------:R-:W-:Y:S01]  /*8dd0*/  IMAD.X R6, RZ, RZ, ~R6, P0 ;  /* 0x000000ffff067224 */ /* 0x000fe200000e0e06 */
[----:B------:R-:W-:-:S03]  /*8de0*/  ISETP.NE.U32.AND P0, PT, RZ, UR8, PT ;  /* 0x00000008ff007c0c */ /* 0x000fc6000bf05070 */
[----:B------:R-:W-:Y:S01]  /*8df0*/  IMAD R6, R6, UR6, RZ ;  /* 0x0000000606067c24 */ /* 0x000fe2000f8e02ff */
[----:B------:R-:W-:-:S03]  /*8e00*/  ISETP.NE.AND.EX P0, PT, RZ, UR9, PT, P0 ;  /* 0x00000009ff007c0c */ /* 0x000fc6000bf05300 */
[C---:B------:R-:W-:Y:S02]  /*8e10*/  IMAD R9, R7.reuse, UR7, R6 ;  /* 0x0000000707097c24 */ /* 0x040fe4000f8e0206 */
[----:B------:R-:W-:Y:S01]  /*8e20*/  IMAD.WIDE.U32 R6, R7, UR6, R2 ;  /* 0x0000000607067c25 */ /* 0x000fe2000f8e0002 */
[----:B------:R-:W-:-:S03]  /*8e30*/  ULDC UR6, c[0x0][0x154] ;  /* 0x0000550000067ab9 */ /* 0x000fc60000000800 */
[----:B0-----:R-:W-:Y:S02]  /*8e40*/  IMAD.MOV R8, RZ, RZ, -R20 ;  /* 0x000000ffff087224 */ /* 0x001fe400078e0a14 */
[----:B------:R-:W-:Y:S02]  /*8e50*/  IMAD.IADD R7, R7, 0x1, R9 ;  /* 0x0000000107077824 */ /* 0x000fe400078e0209 */
[----:B-1----:R-:W-:Y:S01]  /*8e60*/  IMAD R18, R19, R8, R18 ;  /* 0x0000000813127224 */ /* 0x002fe200078e0212 */
[----:B--2---:R-:W-:Y:S02]  /*8e70*/  I2FP.F32.U32 R8, R13 ;  /* 0x0000000d00087245 */ /* 0x004fe40000201000 */
[--C-:B------:R-:W-:Y:S02]  /*8e80*/  SHF.R.U64 R19, R6, UR5, R7.reuse ;  /* 0x0000000506137c19 */ /* 0x100fe40008001207 */
[----:B------:R-:W-:Y:S01]  /*8e90*/  SHF.R.U32.HI R6, RZ, UR5, R7 ;  /* 0x00000005ff067c19 */ /* 0x000fe20008011607 */
[----:B------:R-:W-:Y:S01]  /*8ea0*/  FMUL R8, R8, UR6 ;  /* 0x0000000608087c20 */ /* 0x000fe20008400000 */
[----:B------:R-:W-:-:S02]  /*8eb0*/  ULDC UR5, c[0x0][0x608] ;  /* 0x0001820000057ab9 */ /* 0x000fc40000000800 */
[--C-:B------:R-:W-:Y:S01]  /*8ec0*/  SHF.R.U64 R21, R19, UR5, R6.reuse ;  /* 0x0000000513157c19 */ /* 0x100fe20008001206 */
[----:B------:R0:W1:Y:S01]  /*8ed0*/  F2I.U32.TRUNC.NTZ R24, R8 ;  /* 0x0000000800187305 */ /* 0x000062000020f000 */
[----:B------:R-:W-:Y:S01]  /*8ee0*/  SHF.R.U32.HI R6, RZ, UR5, R6 ;  /* 0x00000005ff067c19 */ /* 0x000fe20008011606 */
[----:B------:R-:W-:-:S03]  /*8ef0*/  ULDC UR5, c[0x0][0x658] ;  /* 0x0001960000057ab9 */ /* 0x000fc60000000800 */
[--C-:B------:R-:W-:Y:S02]  /*8f00*/  SHF.R.U64 R20, R21, UR5, R6.reuse ;  /* 0x0000000515147c19 */ /* 0x100fe40008001206 */
[----:B------:R-:W-:-:S03]  /*8f10*/  SHF.R.U32.HI R23, RZ, UR5, R6 ;  /* 0x00000005ff177c19 */ /* 0x000fc60008011606 */
[----:B------:R-:W-:Y:S02]  /*8f20*/  IMAD.MOV.U32 R6, RZ, RZ, R20 ;  /* 0x000000ffff067224 */ /* 0x000fe400078e0014 */
[----:B------:R-:W-:Y:S01]  /*8f30*/  IMAD.MOV.U32 R7, RZ, RZ, R23 ;  /* 0x000000ffff077224 */ /* 0x000fe200078e0017 */
[----:B0-----:R-:W-:Y:S06]  /*8f40*/  @!P0 BRA `(.L_x_185) ;  /* 0x0000000000288947 */ /* 0x001fec0003800000 */
        /* <DEDUP_REMOVED lines=10> */
.L_x_185:
[----:B------:R-:W-:Y:S01]  /*8ff0*/  ULDC UR5, c[0x0][0x648] ;  /* 0x0001920000057ab9 */ /* 0x000fe20000000800 */
[----:B------:R-:W-:Y:S01]  /*9000*/  LOP3.LUT R21, R21, UR17, RZ, 0xc0, !PT ;  /* 0x0000001115157c12 */ /* 0x000fe2000f8ec0ff */
[----:B-1----:R-:W-:Y:S01]  /*9010*/  IMAD.MOV R24, RZ, RZ, -R24 ;  /* 0x000000ffff187224 */ /* 0x002fe200078e0a18 */
[----:B------:R-:W-:Y:S01]  /*9020*/  SHF.R.U64 R6, R6, UR5, R7 ;  /* 0x0000000506067c19 */ /* 0x000fe20008001207 */
[----:B------:R-:W-:Y:S01]  /*9030*/  ULDC UR5, c[0x0][0x638] ;  /* 0x00018e0000057ab9 */ /* 0x000fe20000000800 */
[----:B------:R-:W-:Y:S01]  /*9040*/  LOP3.LUT R9, R19, UR4, RZ, 0xc0, !PT ;  /* 0x0000000413097c12 */ /* 0x000fe2000f8ec0ff */
[----:B---3--:R-:W-:Y:S01]  /*9050*/  @P3 IMAD R18, R22, R24, R13 ;  /* 0x0000001816123224 */ /* 0x008fe200078e020d */
[----:B------:R-:W-:Y:S01]  /*9060*/  ULDC UR6, c[0x0][0x610] ;  /* 0x0001840000067ab9 */ /* 0x000fe20000000800 */
[----:B------:R-:W-:Y:S02]  /*9070*/  IMAD.MOV R7, RZ, RZ, -R6 ;  /* 0x000000ffff077224 */ /* 0x000fe400078e0a06 */
[----:B------:R-:W-:-:S02]  /*9080*/  IMAD R21, R6, UR18, R21 ;  /* 0x0000001206157c24 */ /* 0x000fc4000f8e0215 */
[----:B------:R-:W-:Y:S01]  /*9090*/  IMAD R20, R7, UR5, R20 ;  /* 0x0000000507147c24 */ /* 0x000fe2000f8e0214 */
[----:B------:R-:W-:Y:S01]  /*90a0*/  ULDC UR5, c[0x0][0x600] ;  /* 0x0001800000057ab9 */ /* 0x000fe20000000800 */
[----:B------:R-:W-:Y:S02]  /*90b0*/  IMAD R18, R21, UR6, R18 ;  /* 0x0000000615127c24 */ /* 0x000fe4000f8e0212 */
[----:B------:R-:W-:Y:S02]  /*90c0*/  IMAD R9, R20, UR5, R9 ;  /* 0x0000000514097c24 */ /* 0x000fe4000f8e0209 */
[----:B------:R-:W-:-:S03]  /*90d0*/  IMAD.MOV.U32 R6, RZ, RZ, 0x1 ;  /* 0x00000001ff067424 */ /* 0x000fc600078e00ff */
[----:B------:R-:W-:Y:S02]  /*90e0*/  SEL R7, R9, R18, !P3 ;  /* 0x0000001209077207 */ /* 0x000fe40005800000 */
[----:B------:R-:W-:-:S07]  /*90f0*/  SEL R18, R18, R9, !P3 ;  /* 0x0000000912127207 */ /* 0x000fce0005800000 */
.L_x_183:
[----:B------:R-:W-:Y:S05]  /*9100*/  BSYNC B1 ;  /* 0x0000000000017941 */ /* 0x000fea0003800000 */
.L_x_182:
[----:B------:R-:W-:-:S13]  /*9110*/  LOP3.LUT P0, RZ, R6, 0xff, RZ, 0xc0, !PT ;  /* 0x000000ff06ff7812 */ /* 0x000fda000780c0ff */
[----:B------:R-:W-:Y:S05]  /*9120*/  @P0 BRA `(.L_x_186) ;  /* 0xfffffff400480947 */ /* 0x000fea000383ffff */
[----:B------:R-:W-:Y:S05]  /*9130*/  BSYNC B0 ;  /* 0x0000000000007941 */ /* 0x000fea0003800000 */
.L_x_175:
[----:B------:R-:W-:-:S03]  /*9140*/  UMOV UR5, 0xffffffff ;  /* 0xffffffff00057882 */ /* 0x000fc60000000000 */
[----:B------:R-:W-:Y:S05]  /*9150*/  BRA.DIV UR5, `(.L_x_187) ;  /* 0x0000000205f87947 */ /* 0x000fea000b800000 */
[----:B------:R-:W-:-:S13]  /*9160*/  ELECT P0, URZ, PT ;  /* 0x00000000003f782f */ /* 0x000fda0003800000 */
.L_x_200:
[----:B------:R-:W-:Y:S04]  /*9170*/  BSSY B0, `(.L_x_188) ;  /* 0x0000022000007945 */ /* 0x000fe80003800000 */
[----:B------:R-:W-:Y:S05]  /*9180*/  @!P0 BRA `(.L_x_189) ;  /* 0x0000000000808947 */ /* 0x000fea0003800000 */
[----:B------:R-:W-:-:S04]  /*9190*/  LOP3.LUT R4, R4, 0x2, RZ, 0xfc, !PT ;  /* 0x0000000204047812 */ /* 0x000fc800078efcff */
[----:B------:R-:W-:-:S13]  /*91a0*/  ISETP.NE.AND P0, PT, R4, 0x3, PT ;  /* 0x000000030400780c */ /* 0x000fda0003f05270 */
[----:B------:R-:W-:Y:S05]  /*91b0*/  @!P0 BRA `(.L_x_190) ;  /* 0x0000000000048947 */ /* 0x000fea0003800000 */
[----:B------:R-:W-:Y:S01]  /*91c0*/  BPT.TRAP 0x1 ;  /* 0x000000040000795c */ /* 0x000fe20000300000 */
.L_x_190:
[----:B------:R-:W0:Y:S01]  /*91d0*/  S2R R3, SR_CgaCtaId ;  /* 0x0000000000037919 */ /* 0x000e220000008800 */
[----:B------:R-:W-:-:S04]  /*91e0*/  MOV R0, 0x400 ;  /* 0x0000040000007802 */ /* 0x000fc80000000f00 */
[----:B0-----:R-:W-:Y:S02]  /*91f0*/  LEA R0, R3, R0, 0x18 ;  /* 0x0000000003007211 */ /* 0x001fe400078ec0ff */
[----:B------:R-:W-:-:S03]  /*9200*/  SHF.L.U32 R3, R5, 0x1f, RZ ;  /* 0x0000001f05037819 */ /* 0x000fc600000006ff */
[----:B------:R-:W-:-:S04]  /*9210*/  VIADD R0, R0, 0x18 ;  /* 0x0000001800007836 */ /* 0x000fc80000000000 */
[C---:B------:R-:W-:Y:S02]  /*9220*/  IMAD R4, R17.reuse, 0x8, R0 ;  /* 0x0000000811047824 */ /* 0x040fe400078e0200 */
[----:B------:R-:W-:Y:S02]  /*9230*/  VIADD R17, R17, 0x1 ;  /* 0x0000000111117836 */ /* 0x000fe40000000000 */
[----:B------:R-:W0:Y:S03]  /*9240*/  SYNCS.PHASECHK.TRANS64.TRYWAIT P0, [R4+URZ], R3 ;  /* 0x00000003040075a7 */ /* 0x000e26000800017f */
[----:B------:R-:W-:-:S04]  /*9250*/  ISETP.NE.AND P1, PT, R17, 0x3, PT ;  /* 0x000000031100780c */ /* 0x000fc80003f25270 */
[----:B------:R-:W-:Y:S02]  /*9260*/  SEL R2, RZ, 0x1, P1 ;  /* 0x00000001ff027807 */ /* 0x000fe40000800000 */
[----:B------:R-:W-:Y:S02]  /*9270*/  SEL R17, R17, RZ, P1 ;  /* 0x000000ff11117207 */ /* 0x000fe40000800000 */
[----:B------:R-:W-:-:S03]  /*9280*/  LOP3.LUT R7, R5, R2, RZ, 0x3c, !PT ;  /* 0x0000000205077212 */ /* 0x000fc600078e3cff */
[----:B------:R-:W-:Y:S01]  /*9290*/  IMAD R6, R17, 0x8, R0 ;  /* 0x0000000811067824 */ /* 0x000fe200078e0200 */
[----:B------:R-:W-:Y:S01]  /*92a0*/  SHF.L.U32 R5, R7, 0x1f, RZ ;  /* 0x0000001f07057819 */ /* 0x000fe200000006ff */
[----:B0-----:R-:W-:Y:S06]  /*92b0*/  @!P0 BRA `(.L_x_191) ;  /* 0x0000000000c08947 */ /* 0x001fec0003800000 */
.L_x_201:
[----:B------:R-:W1:Y:S01]  /*92c0*/  SYNCS.PHASECHK.TRANS64.TRYWAIT P0, [R6+URZ], R5 ;  /* 0x00000005060075a7 */ /* 0x000e62000800017f */
[----:B------:R-:W-:-:S05]  /*92d0*/  VIADD R2, R17, 0x1 ;  /* 0x0000000111027836 */ /* 0x000fca0000000000 */
[----:B------:R-:W-:-:S04]  /*92e0*/  ISETP.NE.AND P1, PT, R2, 0x3, PT ;  /* 0x000000030200780c */ /* 0x000fc80003f25270 */
[----:B0-----:R-:W-:Y:S02]  /*92f0*/  SEL R4, RZ, 0x1, P1 ;  /* 0x00000001ff047807 */ /* 0x001fe40000800000 */
[----:B------:R-:W-:Y:S02]  /*9300*/  SEL R3, R2, RZ, P1 ;  /* 0x000000ff02037207 */ /* 0x000fe40000800000 */
[----:B------:R-:W-:Y:S01]  /*9310*/  LOP3.LUT R4, R7, R4, RZ, 0x3c, !PT ;  /* 0x0000000407047212 */ /* 0x000fe200078e3cff */
[----:B-1----:R-:W-:Y:S06]  /*9320*/  @!P0 BRA `(.L_x_192) ;  /* 0x0000000000b88947 */ /* 0x002fec0003800000 */
.L_x_202:
[----:B------:R-:W-:Y:S01]  /*9330*/  IMAD R3, R3, 0x8, R0 ;  /* 0x0000000803037824 */ /* 0x000fe200078e0200 */
[----:B------:R-:W-:-:S07]  /*9340*/  SHF.L.U32 R0, R4, 0x1f, RZ ;  /* 0x0000001f04007819 */ /* 0x000fce00000006ff */
.L_x_193:
[----:B-1----:R1:W2:Y:S02]  /*9350*/  SYNCS.PHASECHK.TRANS64.TRYWAIT P0, [R3+URZ], R0 ;  /* 0x00000000030075a7 */ /* 0x0022a4000800017f */
[----:B--2---:R-:W-:Y:S05]  /*9360*/  @!P0 NANOSLEEP.SYNCS 0x989680 ;  /* 0x009896800000895d */ /* 0x004fea0003900000 */
[----:B------:R-:W2:Y:S02]  /*9370*/  @!P0 SYNCS.PHASECHK.TRANS64 P0, [R3+URZ], R0 ;  /* 0x00000000030085a7 */ /* 0x000ea4000800007f */
[----:B--2---:R-:W-:Y:S05]  /*9380*/  @!P0 BRA `(.L_x_193) ;  /* 0xfffffffc00f08947 */ /* 0x004fea000383ffff */
.L_x_189:
[----:B------:R-:W-:Y:S05]  /*9390*/  BSYNC B0 ;  /* 0x0000000000007941 */ /* 0x000fea0003800000 */
.L_x_188:
[----:B------:R-:W-:Y:S05]  /*93a0*/  EXIT ;  /* 0x000000000000794d */ /* 0x000fea0003800000 */
.L_x_21:
[----:B-1----:R-:W-:-:S04]  /*93b0*/  IMAD.U32 R12, RZ, RZ, UR6 ;  /* 0x00000006ff0c7e24 */ /* 0x002fc8000f8e00ff */
[----:B------:R1:W4:Y:S03]  /*93c0*/  SYNCS.PHASECHK.TRANS64.TRYWAIT P1, [R12+URZ], R11 ;  /* 0x0000000b0c0075a7 */ /* 0x000326000802017f */
[----:B----4-:R-:W-:Y:S05]  /*93d0*/  @!P1 NANOSLEEP.SYNCS 0x989680 ;  /* 0x009896800000995d */ /* 0x010fea0003900000 */
[----:B------:R-:W4:Y:S02]  /*93e0*/  @!P1 SYNCS.PHASECHK.TRANS64 P1, [R12+URZ], R11 ;  /* 0x0000000b0c0095a7 */ /* 0x000f24000802007f */
[----:B----4-:R-:W-:Y:S05]  /*93f0*/  @!P1 BRA `(.L_x_21) ;  /* 0xfffffffc00ec9947 */ /* 0x010fea000383ffff */
[----:B------:R-:W-:Y:S05]  /*9400*/  BRA `(.L_x_20) ;  /* 0xffffff8000d07947 */ /* 0x000fea000383ffff */
.L_x_27:
[----:B-1----:R-:W-:-:S04]  /*9410*/  IMAD.U32 R142, RZ, RZ, UR12 ;  /* 0x0000000cff8e7e24 */ /* 0x002fc8000f8e00ff */
[----:B------:R1:W4:Y:S03]  /*9420*/  SYNCS.PHASECHK.TRANS64.TRYWAIT P1, [R142+URZ], R13 ;  /* 0x0000000d8e0075a7 */ /* 0x000326000802017f */
[----:B----4-:R-:W-:Y:S05]  /*9430*/  @!P1 NANOSLEEP.SYNCS 0x989680 ;  /* 0x009896800000995d */ /* 0x010fea0003900000 */
[----:B------:R-:W4:Y:S02]  /*9440*/  @!P1 SYNCS.PHASECHK.TRANS64 P1, [R142+URZ], R13 ;  /* 0x0000000d8e0095a7 */ /* 0x000f24000802007f */
[----:B----4-:R-:W-:Y:S05]  /*9450*/  @!P1 BRA `(.L_x_27) ;  /* 0xfffffffc00ec9947 */ /* 0x010fea000383ffff */
[----:B------:R-:W-:Y:S05]  /*9460*/  BRA `(.L_x_26) ;  /* 0xffffff8c00407947 */ /* 0x000fea000383ffff */
.L_x_176:
[----:B------:R-:W-:Y:S01]  /*9470*/  BSSY B1, `(.L_x_194) ;  /* 0x0000006000017945 */ /* 0x000fe20003800000 */
[----:B------:R-:W-:-:S07]  /*9480*/  IMAD.MOV.U32 R6, RZ, RZ, -0x1 ;  /* 0xffffffffff067424 */ /* 0x000fce00078e00ff */
[----:B------:R-:W-:Y:S05]  /*9490*/  WARPSYNC.COLLECTIVE R6, `(.L_x_195) ;  /* 0x00000000060c7348 */ /* 0x000fea0003c00000 */
[----:B------:R-:W-:Y:S02]  /*94a0*/  ELECT P0, UR62, PT ;  /* 0x00000000003e782f */ /* 0x000fe40003800000 */
[----:B------:R-:W-:Y:S01]  /*94b0*/  MOV R6, UR62 ;  /* 0x0000003e00067c02 */ /* 0x000fe20008000f00 */
[----:B------:R-:W-:Y:S10]  /*94c0*/  ENDCOLLECTIVE ;  /* 0x000000000000791b */ /* 0x000ff40003800000 */
.L_x_195:
[----:B------:R-:W-:Y:S05]  /*94d0*/  BSYNC B1 ;  /* 0x0000000000017941 */ /* 0x000fea0003800000 */
.L_x_194:
[----:B------:R-:W-:Y:S05]  /*94e0*/  BRA `(.L_x_196) ;  /* 0xfffffff000647947 */ /* 0x000fea000383ffff */
.L_x_179:
[----:B0-----:R0:W1:Y:S02]  /*94f0*/  SYNCS.PHASECHK.TRANS64.TRYWAIT P0, [R22+URZ+0x18], R9 ;  /* 0x00001809160075a7 */ /* 0x001064000800017f */
[----:B-1----:R-:W-:Y:S05]  /*9500*/  @!P0 NANOSLEEP.SYNCS 0x989680 ;  /* 0x009896800000895d */ /* 0x002fea0003900000 */
[----:B------:R-:W1:Y:S02]  /*9510*/  @!P0 SYNCS.PHASECHK.TRANS64 P0, [R22+URZ+0x18], R9 ;  /* 0x00001809160085a7 */ /* 0x000e64000800007f */
[----:B-1----:R-:W-:Y:S05]  /*9520*/  @!P0 BRA `(.L_x_179) ;  /* 0xfffffffc00f08947 */ /* 0x002fea000383ffff */
[----:B------:R-:W-:Y:S05]  /*9530*/  BRA `(.L_x_197) ;  /* 0xfffffff000a47947 */ /* 0x000fea000383ffff */
.L_x_187:
[----:B------:R-:W-:Y:S01]  /*9540*/  BSSY B0, `(.L_x_198) ;  /* 0x0000006000007945 */ /* 0x000fe20003800000 */
[----:B------:R-:W-:-:S07]  /*9550*/  IMAD.MOV.U32 R6, RZ, RZ, -0x1 ;  /* 0xffffffffff067424 */ /* 0x000fce00078e00ff */
[----:B------:R-:W-:Y:S05]  /*9560*/  WARPSYNC.COLLECTIVE R6, `(.L_x_199) ;  /* 0x00000000060c7348 */ /* 0x000fea0003c00000 */
[----:B------:R-:W-:Y:S02]  /*9570*/  ELECT P0, UR62, PT ;  /* 0x00000000003e782f */ /* 0x000fe40003800000 */
[----:B------:R-:W-:Y:S01]  /*9580*/  MOV R6, UR62 ;  /* 0x0000003e00067c02 */ /* 0x000fe20008000f00 */
[----:B------:R-:W-:Y:S10]  /*9590*/  ENDCOLLECTIVE ;  /* 0x000000000000791b */ /* 0x000ff40003800000 */
.L_x_199:
[----:B------:R-:W-:Y:S05]  /*95a0*/  BSYNC B0 ;  /* 0x0000000000007941 */ /* 0x000fea0003800000 */
.L_x_198:
[----:B------:R-:W-:Y:S05]  /*95b0*/  BRA `(.L_x_200) ;  /* 0xfffffff800ec7947 */ /* 0x000fea000383ffff */
.L_x_191:
[----:B0-----:R0:W1:Y:S02]  /*95c0*/  SYNCS.PHASECHK.TRANS64.TRYWAIT P0, [R4+URZ], R3 ;  /* 0x00000003040075a7 */ /* 0x001064000800017f */
[----:B-1----:R-:W-:Y:S05]  /*95d0*/  @!P0 NANOSLEEP.SYNCS 0x989680 ;  /* 0x009896800000895d */ /* 0x002fea0003900000 */
[----:B------:R-:W1:Y:S02]  /*95e0*/  @!P0 SYNCS.PHASECHK.TRANS64 P0, [R4+URZ], R3 ;  /* 0x00000003040085a7 */ /* 0x000e64000800007f */
[----:B-1----:R-:W-:Y:S05]  /*95f0*/  @!P0 BRA `(.L_x_191) ;  /* 0xfffffffc00f08947 */ /* 0x002fea000383ffff */
[----:B------:R-:W-:Y:S05]  /*9600*/  BRA `(.L_x_201) ;  /* 0xfffffffc002c7947 */ /* 0x000fea000383ffff */
.L_x_192:
[----:B0-----:R0:W1:Y:S02]  /*9610*/  SYNCS.PHASECHK.TRANS64.TRYWAIT P0, [R6+URZ], R5 ;  /* 0x00000005060075a7 */ /* 0x001064000800017f */
[----:B-1----:R-:W-:Y:S05]  /*9620*/  @!P0 NANOSLEEP.SYNCS 0x989680 ;  /* 0x009896800000895d */ /* 0x002fea0003900000 */
[----:B------:R-:W1:Y:S02]  /*9630*/  @!P0 SYNCS.PHASECHK.TRANS64 P0, [R6+URZ], R5 ;  /* 0x00000005060085a7 */ /* 0x000e64000800007f */
[----:B-1----:R-:W-:Y:S05]  /*9640*/  @!P0 BRA `(.L_x_192) ;  /* 0xfffffffc00f08947 */ /* 0x002fea000383ffff */
[----:B------:R-:W-:Y:S05]  /*9650*/  BRA `(.L_x_202) ;  /* 0xfffffffc00347947 */ /* 0x000fea000383ffff */
.L_x_203:
[----:B------:R-:W-:-:S00]  /*9660*/  BRA `(.L_x_203) ;  /* 0xfffffffc00fc7947 */ /* 0x000fc0000383ffff */
[----:B------:R-:W-:-:S00]  /*9670*/  NOP ;  /* 0x0000000000007918 */ /* 0x000fc00000000000 */
        /* <DEDUP_REMOVED lines=8> */
.L_x_204:


//--------------------- .nv.shared._ZN7cutlass13device_kernelINS_4gemm6kernel13GemmUniversalIN4cute5tupleIJiiiiEEENS1_10collective13CollectiveMmaINS1_37MainloopSm90TmaGmmaWarpSpecializedFP8ILi3ENS5_IJNS4_1CILi1EEENSA_ILi2EEESB_EEENS1_35KernelTmaWarpSpecializedCooperativeEEENS5_IJNSA_ILi128EEESG_SG_EEENS_12float_e5m2_tENS5_IJlSB_lEEESI_SJ_NS4_8TiledMMAINS4_8MMA_AtomIJNS4_4SM904GMMA31MMA_64x128x32_F32E5M2E5M2_SS_TNILNSN_7ScaleInE1ELSP_1EEEEEENS4_6LayoutINS5_IJSC_SB_SB_EEENS5_IJSB_NSA_ILi0EEESU_EEEEENS5_IJNS4_10UnderscoreESX_SX_EEEEENS4_23SM90_TMA_LOAD_MULTICASTENS4_14ComposedLayoutINS4_7SwizzleILi3ELi4ELi3EEENS4_18smem_ptr_flag_bitsILi8EEENSS_INS5_IJNSA_ILi8EEESG_EEENS5_IJSG_SB_EEEEEEEvNS4_8identityENS4_13SM90_TMA_LOADES1A_vS1B_EENS_8epilogue10collective6detail29Sm90TmaWarpSpecializedAdapterINS1F_15DefaultEpilogueISI_SJ_SJ_NS1E_6thread17LinearCombinationISI_Li1EffLNS1J_9ScaleType4KindE0ELNS_15FloatRoundStyleE2ESI_EENS1_15EpilogueDefaultEEEEEvvEEEEvNT_6ParamsE --------------------------
	.section	.nv.shared._ZN7cutlass13device_kernelINS_4gemm6kernel13GemmUniversalIN4cute5tupleIJiiiiEEENS1_10collective13CollectiveMmaINS1_37MainloopSm90TmaGmmaWarpSpecializedFP8ILi3ENS5_IJNS4_1CILi1EEENSA_ILi2EEESB_EEENS1_35KernelTmaWarpSpecializedCooperativeEEENS5_IJNSA_ILi128EEESG_SG_EEENS_12float_e5m2_tENS5_IJlSB_lEEESI_SJ_NS4_8TiledMMAINS4_8MMA_AtomIJNS4_4SM904GMMA31MMA_64x128x32_F32E5M2E5M2_SS_TNILNSN_7ScaleInE1ELSP_1EEEEEENS4_6LayoutINS5_IJSC_SB_SB_EEENS5_IJSB_NSA_ILi0EEESU_EEEEENS5_IJNS4_10UnderscoreESX_SX_EEEEENS4_23SM90_TMA_LOAD_MULTICASTENS4_14ComposedLayoutINS4_7SwizzleILi3ELi4ELi3EEENS4_18smem_ptr_flag_bitsILi8EEENSS_INS5_IJNSA_ILi8EEESG_EEENS5_IJSG_SB_EEEEEEEvNS4_8identityENS4_13SM90_TMA_LOADES1A_vS1B_EENS_8epilogue10collective6detail29Sm90TmaWarpSpecializedAdapterINS1F_15DefaultEpilogueISI_SJ_SJ_NS1E_6thread17LinearCombinationISI_Li1EffLNS1J_9ScaleType4KindE0ELNS_15FloatRoundStyleE2ESI_EENS1_15EpilogueDefaultEEEEEvvEEEEvNT_6ParamsE,"aw",@nobits
	.sectionflags	@""
	.align	16
	.zero		1024


//--------------------- .nv.shared.reserved.0     --------------------------
	.section	.nv.shared.reserved.0,"aw",@nobits
	.weak		__nv_reservedSMEM_offset_0_alias
	.size		__nv_reservedSMEM_offset_0_alias, 0, 0
	.other		__nv_reservedSMEM_offset_0_alias,@"STO_CUDA_RESERVED_SHARED STV_DEFAULT"
__nv_reservedSMEM_offset_0_alias:
	.zero		0


//--------------------- .nv.global                --------------------------
	.section	.nv.global,"aw",@nobits
.nv.global:
	.type		_ZN39_INTERNAL_11b057c7_4_k_cu_95501421_44544cute1_E,@object
	.size		_ZN39_INTERNAL_11b057c7_4_k_cu_95501421_44544cute1_E,(_ZN39_INTERNAL_11b057c7_4_k_cu_95501421_44544cuda3std3__45__cpo6cbeginE - _ZN39_INTERNAL_11b057c7_4_k_cu_95501421_44544cute1_E)
_ZN39_INTERNAL_11b057c7_4_k_cu_95501421_44544cute1_E:
	.zero		1
	.type		_ZN39_INTERNAL_11b057c7_4_k_cu_95501421_44544cuda3std3__45__cpo6cbeginE,@object
	.size		_ZN39_INTERNAL_11b057c7_4_k_cu_95501421_44544cuda3std3__45__cpo6cbeginE,(_ZN39_INTERNAL_11b057c7_4_k_cu_95501421_44544cuda3std3__48in_placeE - _ZN39_INTERNAL_11b057c7_4_k_cu_95501421_44544cuda3std3__45__cpo6cbeginE)
_ZN39_INTERNAL_11b057c7_4_k_cu_95501421_44544cuda3std3__45__cpo6cbeginE:
	.zero		1
	.type		_ZN39_INTERNAL_11b057c7_4_k_cu_95501421_44544cuda3std3__48in_placeE,@object
	.size		_ZN39_INTERNAL_11b057c7_4_k_cu_95501421_44544cuda3std3__48in_placeE,(_ZN39_INTERNAL_11b057c7_4_k_cu_95501421_44544cuda3std6ranges3__45__cpo9iter_moveE - _ZN39_INTERNAL_11b057c7_4_k_cu_95501421_44544cuda3std3__48in_placeE)
_ZN39_INTERNAL_11b057c7_4_k_cu_95501421_44544cuda3std3__48in_placeE:
	.zero		1
	.type		_ZN39_INTERNAL_11b057c7_4_k_cu_95501421_44544cuda3std6ranges3__45__cpo9iter_moveE,@object
	.size		_ZN39_INTERNAL_11b057c7_4_k_cu_95501421_44544cuda3std6ranges3__45__cpo9iter_moveE,(_ZN39_INTERNAL_11b057c7_4_k_cu_95501421_44544cuda3std3__45__cpo5beginE - _ZN39_INTERNAL_11b057c7_4_k_cu_95501421_44544cuda3std6ranges3__45__cpo9iter_moveE)
_ZN39_INTERNAL_11b057c7_4_k_cu_95501421_44544cuda3std6ranges3__45__cpo9iter_moveE:
	.zero		1
	.type		_ZN39_INTERNAL_11b057c7_4_k_cu_95501421_44544cuda3std3__45__cpo5beginE,@object
	.size		_ZN39_INTERNAL_11b057c7_4_k_cu_95501421_44544cuda3std3__45__cpo5beginE,(_ZN39_INTERNAL_11b057c7_4_k_cu_95501421_44544cuda3std3__441_GLOBAL__N__11b057c7_4_k_cu_95501421_44546ignoreE - _ZN39_INTERNAL_11b057c7_4_k_cu_95501421_44544cuda3std3__45__cpo5beginE)
_ZN39_INTERNAL_11b057c7_4_k_cu_95501421_44544cuda3std3__45__cpo5beginE:
	.zero		1
	.type		_ZN39_INTERNAL_11b057c7_4_k_cu_95501421_44544cuda3std3__441_GLOBAL__N__11b057c7_4_k_cu_95501421_44546ignoreE,@object
	.size		_ZN39_INTERNAL_11b057c7_4_k_cu_95501421_44544cuda3std3__441_GLOBAL__N__11b057c7_4_k_cu_95501421_44546ignoreE,(_ZN39_INTERNAL_11b057c7_4_k_cu_95501421_44544cute7productE - _ZN39_INTERNAL_11b057c7_4_k_cu_95501421_44544cuda3std3__441_GLOBAL__N__11b057c7_4_k_cu_95501421_44546ignoreE)
_ZN39_INTERNAL_11b057c7_4_k_cu_95501421_44544cuda3std3__441_GLOBAL__N__11b057c7_4_k_cu_95501421_44546ignoreE:
	.zero		1
	.type		_ZN39_INTERNAL_11b057c7_4_k_cu_95501421_44544cute7productE,@object
	.size		_ZN39_INTERNAL_11b057c7_4_k_cu_95501421_44544cute7productE,(_ZN39_INTERNAL_11b057c7_4_k_cu_95501421_44544cuda3std3__45__cpo3endE - _ZN39_INTERNAL_11b057c7_4_k_cu_95501421_44544cute7productE)
_ZN39_INTERNAL_11b057c7_4_k_cu_95501421_44544cute7productE:
	.zero		1
	.type		_ZN39_INTERNAL_11b057c7_4_k_cu_95501421_44544cuda3std3__45__cpo3endE,@object
	.size		_ZN39_INTERNAL_11b057c7_4_k_cu_95501421_44544cuda3std3__45__cpo3endE,(_ZN39_INTERNAL_11b057c7_4_k_cu_95501421_44544cuda3std3__419piecewise_constructE - _ZN39_INTERNAL_11b057c7_4_k_cu_95501421_44544cuda3std3__45__cpo3endE)
_ZN39_INTERNAL_11b057c7_4_k_cu_95501421_44544cuda3std3__45__cpo3endE:
	.zero		1
	.type		_ZN39_INTERNAL_11b057c7_4_k_cu_95501421_44544cuda3std3__419piecewise_constructE,@object
	.size		_ZN39_INTERNAL_11b057c7_4_k_cu_95501421_44544cuda3std3__419piecewise_constructE,(_ZN39_INTERNAL_11b057c7_4_k_cu_95501421_44544cuda3std3__45__cpo4cendE - _ZN39_INTERNAL_11b057c7_4_k_cu_95501421_44544cuda3std3__419piecewise_constructE)
_ZN39_INTERNAL_11b057c7_4_k_cu_95501421_44544cuda3std3__419piecewise_constructE:
	.zero		1
	.type		_ZN39_INTERNAL_11b057c7_4_k_cu_95501421_44544cuda3std3__45__cpo4cendE,@object
	.size		_ZN39_INTERNAL_11b057c7_4_k_cu_95501421_44544cuda3std3__45__cpo4cendE,(_ZN39_INTERNAL_11b057c7_4_k_cu_95501421_44544cuda3std6ranges3__45__cpo4swapE - _ZN39_INTERNAL_11b057c7_4_k_cu_95501421_44544cuda3std3__45__cpo4cendE)
_ZN39_INTERNAL_11b057c7_4_k_cu_95501421_44544cuda3std3__45__cpo4cendE:
	.zero		1
	.type		_ZN39_INTERNAL_11b057c7_4_k_cu_95501421_44544cuda3std6ranges3__45__cpo4swapE,@object
	.size		_ZN39_INTERNAL_11b057c7_4_k_cu_95501421_44544cuda3std6ranges3__45__cpo4swapE,(.L_7 - _ZN39_INTERNAL_11b057c7_4_k_cu_95501421_44544cuda3std6ranges3__45__cpo4swapE)
_ZN39_INTERNAL_11b057c7_4_k_cu_95501421_44544cuda3std6ranges3__45__cpo4swapE:
	.zero		1
.L_7:


//--------------------- .nv.constant0._ZN7cutlass13device_kernelINS_4gemm6kernel13GemmUniversalIN4cute5tupleIJiiiiEEENS1_10collective13CollectiveMmaINS1_37MainloopSm90TmaGmmaWarpSpecializedFP8ILi3ENS5_IJNS4_1CILi1EEENSA_ILi2EEESB_EEENS1_35KernelTmaWarpSpecializedCooperativeEEENS5_IJNSA_ILi128EEESG_SG_EEENS_12float_e5m2_tENS5_IJlSB_lEEESI_SJ_NS4_8TiledMMAINS4_8MMA_AtomIJNS4_4SM904GMMA31MMA_64x128x32_F32E5M2E5M2_SS_TNILNSN_7ScaleInE1ELSP_1EEEEEENS4_6LayoutINS5_IJSC_SB_SB_EEENS5_IJSB_NSA_ILi0EEESU_EEEEENS5_IJNS4_10UnderscoreESX_SX_EEEEENS4_23SM90_TMA_LOAD_MULTICASTENS4_14ComposedLayoutINS4_7SwizzleILi3ELi4ELi3EEENS4_18smem_ptr_flag_bitsILi8EEENSS_INS5_IJNSA_ILi8EEESG_EEENS5_IJSG_SB_EEEEEEEvNS4_8identityENS4_13SM90_TMA_LOADES1A_vS1B_EENS_8epilogue10collective6detail29Sm90TmaWarpSpecializedAdapterINS1F_15DefaultEpilogueISI_SJ_SJ_NS1E_6thread17LinearCombinationISI_Li1EffLNS1J_9ScaleType4KindE0ELNS_15FloatRoundStyleE2ESI_EENS1_15EpilogueDefaultEEEEEvvEEEEvNT_6ParamsE --------------------------
	.section	.nv.constant0._ZN7cutlass13device_kernelINS_4gemm6kernel13GemmUniversalIN4cute5tupleIJiiiiEEENS1_10collective13CollectiveMmaINS1_37MainloopSm90TmaGmmaWarpSpecializedFP8ILi3ENS5_IJNS4_1CILi1EEENSA_ILi2EEESB_EEENS1_35KernelTmaWarpSpecializedCooperativeEEENS5_IJNSA_ILi128EEESG_SG_EEENS_12float_e5m2_tENS5_IJlSB_lEEESI_SJ_NS4_8TiledMMAINS4_8MMA_AtomIJNS4_4SM904GMMA31MMA_64x128x32_F32E5M2E5M2_SS_TNILNSN_7ScaleInE1ELSP_1EEEEEENS4_6LayoutINS5_IJSC_SB_SB_EEENS5_IJSB_NSA_ILi0EEESU_EEEEENS5_IJNS4_10UnderscoreESX_SX_EEEEENS4_23SM90_TMA_LOAD_MULTICASTENS4_14ComposedLayoutINS4_7SwizzleILi3ELi4ELi3EEENS4_18smem_ptr_flag_bitsILi8EEENSS_INS5_IJNSA_ILi8EEESG_EEENS5_IJSG_SB_EEEEEEEvNS4_8identityENS4_13SM90_TMA_LOADES1A_vS1B_EENS_8epilogue10collective6detail29Sm90TmaWarpSpecializedAdapterINS1F_15DefaultEpilogueISI_SJ_SJ_NS1E_6thread17LinearCombinationISI_Li1EffLNS1J_9ScaleType4KindE0ELNS_15FloatRoundStyleE2ESI_EENS1_15EpilogueDefaultEEEEEvvEEEEvNT_6ParamsE,"a",@progbits
	.sectionflags	@""
	.align	4
.nv.constant0._ZN7cutlass13device_kernelINS_4gemm6kernel13GemmUniversalIN4cute5tupleIJiiiiEEENS1_10collective13CollectiveMmaINS1_37MainloopSm90TmaGmmaWarpSpecializedFP8ILi3ENS5_IJNS4_1CILi1EEENSA_ILi2EEESB_EEENS1_35KernelTmaWarpSpecializedCooperativeEEENS5_IJNSA_ILi128EEESG_SG_EEENS_12float_e5m2_tENS5_IJlSB_lEEESI_SJ_NS4_8TiledMMAINS4_8MMA_AtomIJNS4_4SM904GMMA31MMA_64x128x32_F32E5M2E5M2_SS_TNILNSN_7ScaleInE1ELSP_1EEEEEENS4_6LayoutINS5_IJSC_SB_SB_EEENS5_IJSB_NSA_ILi0EEESU_EEEEENS5_IJNS4_10UnderscoreESX_SX_EEEEENS4_23SM90_TMA_LOAD_MULTICASTENS4_14ComposedLayoutINS4_7SwizzleILi3ELi4ELi3EEENS4_18smem_ptr_flag_bitsILi8EEENSS_INS5_IJNSA_ILi8EEESG_EEENS5_IJSG_SB_EEEEEEEvNS4_8identityENS4_13SM90_TMA_LOADES1A_vS1B_EENS_8epilogue10collective6detail29Sm90TmaWarpSpecializedAdapterINS1F_15DefaultEpilogueISI_SJ_SJ_NS1E_6thread17LinearCombinationISI_Li1EffLNS1J_9ScaleType4KindE0ELNS_15FloatRoundStyleE2ESI_EENS1_15EpilogueDefaultEEEEEvvEEEEvNT_6ParamsE:
	.zero		1664


//--------------------- SYMBOLS --------------------------

	.type		.nv.reservedSmem.offset0,@object
	.size		.nv.reservedSmem.offset0,0x4
